//
// Generated by NVIDIA NVVM Compiler
//
// Compiler Build ID: CL-36424714
// Cuda compilation tools, release 13.0, V13.0.88
// Based on NVVM 20.0.0
//

.version 9.0
.target sm_100
.address_size 64

	// .globl	_Z12divideRowGPUPfiiiif

.visible .entry _Z12divideRowGPUPfiiiif(
	.param .u64 .ptr .align 1 _Z12divideRowGPUPfiiiif_param_0,
	.param .u32 _Z12divideRowGPUPfiiiif_param_1,
	.param .u32 _Z12divideRowGPUPfiiiif_param_2,
	.param .u32 _Z12divideRowGPUPfiiiif_param_3,
	.param .u32 _Z12divideRowGPUPfiiiif_param_4,
	.param .f32 _Z12divideRowGPUPfiiiif_param_5
)
{
	.reg .pred 	%p<12>;
	.reg .b32 	%r<42>;
	.reg .b32 	%f<60>;
	.reg .b64 	%rd<12>;

	ld.param.u64 	%rd3, [_Z12divideRowGPUPfiiiif_param_0];
	ld.param.u32 	%r24, [_Z12divideRowGPUPfiiiif_param_1];
	ld.param.u32 	%r25, [_Z12divideRowGPUPfiiiif_param_2];
	ld.param.u32 	%r26, [_Z12divideRowGPUPfiiiif_param_3];
	ld.param.f32 	%f1, [_Z12divideRowGPUPfiiiif_param_5];
	cvta.to.global.u64 	%rd1, %rd3;
	mov.u32 	%r27, %ctaid.x;
	mov.u32 	%r28, %ntid.x;
	mov.u32 	%r29, %tid.x;
	mad.lo.s32 	%r30, %r27, %r28, %r29;
	mul.lo.s32 	%r1, %r30, %r26;
	setp.ge.s32 	%p1, %r1, %r25;
	setp.lt.s32 	%p2, %r26, 1;
	or.pred  	%p3, %p1, %p2;
	@%p3 bra 	$L__BB0_13;
	mul.lo.s32 	%r2, %r25, %r24;
	add.s32 	%r3, %r1, %r2;
	and.b32  	%r4, %r26, 15;
	setp.lt.u32 	%p4, %r26, 16;
	mov.b32 	%r38, 0;
	@%p4 bra 	$L__BB0_4;
	and.b32  	%r38, %r26, 2147483632;
	neg.s32 	%r36, %r38;
	add.s64 	%rd2, %rd1, 32;
	mov.u32 	%r35, %r3;
$L__BB0_3:
	.pragma "nounroll";
	mul.wide.s32 	%rd4, %r35, 4;
	add.s64 	%rd5, %rd2, %rd4;
	ld.global.f32 	%f2, [%rd5+-32];
	div.rn.f32 	%f3, %f2, %f1;
	st.global.f32 	[%rd5+-32], %f3;
	ld.global.f32 	%f4, [%rd5+-28];
	div.rn.f32 	%f5, %f4, %f1;
	st.global.f32 	[%rd5+-28], %f5;
	ld.global.f32 	%f6, [%rd5+-24];
	div.rn.f32 	%f7, %f6, %f1;
	st.global.f32 	[%rd5+-24], %f7;
	ld.global.f32 	%f8, [%rd5+-20];
	div.rn.f32 	%f9, %f8, %f1;
	st.global.f32 	[%rd5+-20], %f9;
	ld.global.f32 	%f10, [%rd5+-16];
	div.rn.f32 	%f11, %f10, %f1;
	st.global.f32 	[%rd5+-16], %f11;
	ld.global.f32 	%f12, [%rd5+-12];
	div.rn.f32 	%f13, %f12, %f1;
	st.global.f32 	[%rd5+-12], %f13;
	ld.global.f32 	%f14, [%rd5+-8];
	div.rn.f32 	%f15, %f14, %f1;
	st.global.f32 	[%rd5+-8], %f15;
	ld.global.f32 	%f16, [%rd5+-4];
	div.rn.f32 	%f17, %f16, %f1;
	st.global.f32 	[%rd5+-4], %f17;
	ld.global.f32 	%f18, [%rd5];
	div.rn.f32 	%f19, %f18, %f1;
	st.global.f32 	[%rd5], %f19;
	ld.global.f32 	%f20, [%rd5+4];
	div.rn.f32 	%f21, %f20, %f1;
	st.global.f32 	[%rd5+4], %f21;
	ld.global.f32 	%f22, [%rd5+8];
	div.rn.f32 	%f23, %f22, %f1;
	st.global.f32 	[%rd5+8], %f23;
	ld.global.f32 	%f24, [%rd5+12];
	div.rn.f32 	%f25, %f24, %f1;
	st.global.f32 	[%rd5+12], %f25;
	ld.global.f32 	%f26, [%rd5+16];
	div.rn.f32 	%f27, %f26, %f1;
	st.global.f32 	[%rd5+16], %f27;
	ld.global.f32 	%f28, [%rd5+20];
	div.rn.f32 	%f29, %f28, %f1;
	st.global.f32 	[%rd5+20], %f29;
	ld.global.f32 	%f30, [%rd5+24];
	div.rn.f32 	%f31, %f30, %f1;
	st.global.f32 	[%rd5+24], %f31;
	ld.global.f32 	%f32, [%rd5+28];
	div.rn.f32 	%f33, %f32, %f1;
	st.global.f32 	[%rd5+28], %f33;
	add.s32 	%r36, %r36, 16;
	add.s32 	%r35, %r35, 16;
	setp.ne.s32 	%p5, %r36, 0;
	@%p5 bra 	$L__BB0_3;
$L__BB0_4:
	setp.eq.s32 	%p6, %r4, 0;
	@%p6 bra 	$L__BB0_13;
	and.b32  	%r12, %r26, 7;
	setp.lt.u32 	%p7, %r4, 8;
	@%p7 bra 	$L__BB0_7;
	add.s32 	%r32, %r3, %r38;
	mul.wide.s32 	%rd6, %r32, 4;
	add.s64 	%rd7, %rd1, %rd6;
	ld.global.f32 	%f34, [%rd7];
	div.rn.f32 	%f35, %f34, %f1;
	st.global.f32 	[%rd7], %f35;
	ld.global.f32 	%f36, [%rd7+4];
	div.rn.f32 	%f37, %f36, %f1;
	st.global.f32 	[%rd7+4], %f37;
	ld.global.f32 	%f38, [%rd7+8];
	div.rn.f32 	%f39, %f38, %f1;
	st.global.f32 	[%rd7+8], %f39;
	ld.global.f32 	%f40, [%rd7+12];
	div.rn.f32 	%f41, %f40, %f1;
	st.global.f32 	[%rd7+12], %f41;
	ld.global.f32 	%f42, [%rd7+16];
	div.rn.f32 	%f43, %f42, %f1;
	st.global.f32 	[%rd7+16], %f43;
	ld.global.f32 	%f44, [%rd7+20];
	div.rn.f32 	%f45, %f44, %f1;
	st.global.f32 	[%rd7+20], %f45;
	ld.global.f32 	%f46, [%rd7+24];
	div.rn.f32 	%f47, %f46, %f1;
	st.global.f32 	[%rd7+24], %f47;
	ld.global.f32 	%f48, [%rd7+28];
	div.rn.f32 	%f49, %f48, %f1;
	st.global.f32 	[%rd7+28], %f49;
	add.s32 	%r38, %r38, 8;
$L__BB0_7:
	setp.eq.s32 	%p8, %r12, 0;
	@%p8 bra 	$L__BB0_13;
	and.b32  	%r15, %r26, 3;
	setp.lt.u32 	%p9, %r12, 4;
	@%p9 bra 	$L__BB0_10;
	add.s32 	%r33, %r3, %r38;
	mul.wide.s32 	%rd8, %r33, 4;
	add.s64 	%rd9, %rd1, %rd8;
	ld.global.f32 	%f50, [%rd9];
	div.rn.f32 	%f51, %f50, %f1;
	st.global.f32 	[%rd9], %f51;
	ld.global.f32 	%f52, [%rd9+4];
	div.rn.f32 	%f53, %f52, %f1;
	st.global.f32 	[%rd9+4], %f53;
	ld.global.f32 	%f54, [%rd9+8];
	div.rn.f32 	%f55, %f54, %f1;
	st.global.f32 	[%rd9+8], %f55;
	ld.global.f32 	%f56, [%rd9+12];
	div.rn.f32 	%f57, %f56, %f1;
	st.global.f32 	[%rd9+12], %f57;
	add.s32 	%r38, %r38, 4;
$L__BB0_10:
	setp.eq.s32 	%p10, %r15, 0;
	@%p10 bra 	$L__BB0_13;
	add.s32 	%r34, %r38, %r2;
	add.s32 	%r41, %r34, %r1;
	neg.s32 	%r40, %r15;
$L__BB0_12:
	.pragma "nounroll";
	mul.wide.s32 	%rd10, %r41, 4;
	add.s64 	%rd11, %rd1, %rd10;
	ld.global.f32 	%f58, [%rd11];
	div.rn.f32 	%f59, %f58, %f1;
	st.global.f32 	[%rd11], %f59;
	add.s32 	%r41, %r41, 1;
	add.s32 	%r40, %r40, 1;
	setp.ne.s32 	%p11, %r40, 0;
	@%p11 bra 	$L__BB0_12;
$L__BB0_13:
	ret;

}
	// .globl	_Z10doGaussGPUPfiiiii
.visible .entry _Z10doGaussGPUPfiiiii(
	.param .u64 .ptr .align 1 _Z10doGaussGPUPfiiiii_param_0,
	.param .u32 _Z10doGaussGPUPfiiiii_param_1,
	.param .u32 _Z10doGaussGPUPfiiiii_param_2,
	.param .u32 _Z10doGaussGPUPfiiiii_param_3,
	.param .u32 _Z10doGaussGPUPfiiiii_param_4,
	.param .u32 _Z10doGaussGPUPfiiiii_param_5
)
{
	.reg .pred 	%p<9>;
	.reg .b32 	%r<55>;
	.reg .b32 	%f<22>;
	.reg .b64 	%rd<14>;

	ld.param.u64 	%rd3, [_Z10doGaussGPUPfiiiii_param_0];
	ld.param.u32 	%r28, [_Z10doGaussGPUPfiiiii_param_1];
	ld.param.u32 	%r29, [_Z10doGaussGPUPfiiiii_param_2];
	ld.param.u32 	%r31, [_Z10doGaussGPUPfiiiii_param_3];
	ld.param.u32 	%r30, [_Z10doGaussGPUPfiiiii_param_4];
	cvta.to.global.u64 	%rd1, %rd3;
	mov.u32 	%r32, %ctaid.y;
	mov.u32 	%r33, %ntid.y;
	mov.u32 	%r34, %tid.y;
	mad.lo.s32 	%r35, %r32, %r33, %r34;
	add.s32 	%r36, %r35, %r29;
	add.s32 	%r1, %r36, 1;
	setp.ge.s32 	%p1, %r1, %r31;
	@%p1 bra 	$L__BB1_8;
	mul.lo.s32 	%r2, %r1, %r28;
	add.s32 	%r37, %r2, %r29;
	mul.wide.s32 	%rd4, %r37, 4;
	add.s64 	%rd5, %rd1, %rd4;
	ld.global.f32 	%f1, [%rd5];
	mov.u32 	%r38, %ctaid.x;
	mov.u32 	%r39, %ntid.x;
	mov.u32 	%r40, %tid.x;
	mad.lo.s32 	%r41, %r38, %r39, %r40;
	mul.lo.s32 	%r51, %r41, %r30;
	setp.ge.s32 	%p2, %r51, %r28;
	setp.lt.s32 	%p3, %r30, 1;
	or.pred  	%p4, %p2, %p3;
	@%p4 bra 	$L__BB1_8;
	mul.lo.s32 	%r4, %r29, %r28;
	not.b32 	%r42, %r51;
	add.s32 	%r43, %r28, %r42;
	add.s32 	%r44, %r30, -1;
	min.u32 	%r45, %r43, %r44;
	add.s32 	%r5, %r45, 1;
	and.b32  	%r6, %r5, 3;
	setp.lt.u32 	%p5, %r45, 3;
	@%p5 bra 	$L__BB1_5;
	and.b32  	%r46, %r5, -4;
	neg.s32 	%r49, %r46;
	add.s64 	%rd2, %rd1, 8;
	add.s32 	%r48, %r4, %r51;
	add.s32 	%r47, %r2, %r51;
$L__BB1_4:
	mul.wide.s32 	%rd6, %r48, 4;
	add.s64 	%rd7, %rd2, %rd6;
	mul.wide.s32 	%rd8, %r47, 4;
	add.s64 	%rd9, %rd2, %rd8;
	ld.global.f32 	%f2, [%rd7+-8];
	mul.f32 	%f3, %f1, %f2;
	ld.global.f32 	%f4, [%rd9+-8];
	sub.f32 	%f5, %f4, %f3;
	st.global.f32 	[%rd9+-8], %f5;
	ld.global.f32 	%f6, [%rd7+-4];
	mul.f32 	%f7, %f1, %f6;
	ld.global.f32 	%f8, [%rd9+-4];
	sub.f32 	%f9, %f8, %f7;
	st.global.f32 	[%rd9+-4], %f9;
	ld.global.f32 	%f10, [%rd7];
	mul.f32 	%f11, %f1, %f10;
	ld.global.f32 	%f12, [%rd9];
	sub.f32 	%f13, %f12, %f11;
	st.global.f32 	[%rd9], %f13;
	ld.global.f32 	%f14, [%rd7+4];
	mul.f32 	%f15, %f1, %f14;
	ld.global.f32 	%f16, [%rd9+4];
	sub.f32 	%f17, %f16, %f15;
	st.global.f32 	[%rd9+4], %f17;
	add.s32 	%r51, %r51, 4;
	add.s32 	%r49, %r49, 4;
	add.s32 	%r48, %r48, 4;
	add.s32 	%r47, %r47, 4;
	setp.ne.s32 	%p6, %r49, 0;
	@%p6 bra 	$L__BB1_4;
$L__BB1_5:
	setp.eq.s32 	%p7, %r6, 0;
	@%p7 bra 	$L__BB1_8;
	add.s32 	%r54, %r51, %r2;
	add.s32 	%r53, %r51, %r4;
	neg.s32 	%r52, %r6;
$L__BB1_7:
	.pragma "nounroll";
	mul.wide.s32 	%rd10, %r54, 4;
	add.s64 	%rd11, %rd1, %rd10;
	mul.wide.s32 	%rd12, %r53, 4;
	add.s64 	%rd13, %rd1, %rd12;
	ld.global.f32 	%f18, [%rd13];
	mul.f32 	%f19, %f1, %f18;
	ld.global.f32 	%f20, [%rd11];
	sub.f32 	%f21, %f20, %f19;
	st.global.f32 	[%rd11], %f21;
	add.s32 	%r54, %r54, 1;
	add.s32 	%r53, %r53, 1;
	add.s32 	%r52, %r52, 1;
	setp.ne.s32 	%p8, %r52, 0;
	@%p8 bra 	$L__BB1_7;
$L__BB1_8:
	ret;

}


// ===== COMPILED SASS (sm_100) =====

	.target	sm_100

	.elftype	@"ET_EXEC"


//--------------------- .note.nv.tkinfo           --------------------------
	.section	.note.nv.tkinfo,"",@"SHT_NOTE"
	.sectionflags	@"SHF_NOTE_NV_TKINFO"
	.tkinfo
        /*0018*/ 	.word	0x00000002
        /*0030*/ 	.string	""
        /*0030*/ 	.string	"ptxas"
        /*0030*/ 	.string	"Cuda compilation tools, release 13.0, V13.0.88"
        /*0030*/ 	.string	"Build cuda_13.0.r13.0/compiler.36424714_0"
        /*0030*/ 	.string	"-arch sm_100 -m 64 "



//--------------------- .note.nv.cuinfo           --------------------------
	.section	.note.nv.cuinfo,"",@"SHT_NOTE"
	.sectionflags	@"SHF_NOTE_NV_CUINFO"
        /*0018*/ 	.short	0x0002
        /*001a*/ 	.short	0x0064
        /*001c*/ 	.short	0x0082
	.zero		2


//--------------------- .nv.info                  --------------------------
	.section	.nv.info,"",@"SHT_CUDA_INFO"
	.align	4


	//----- nvinfo : EIATTR_REGCOUNT
	.align		4
        /*0000*/ 	.byte	0x04, 0x2f
        /*0002*/ 	.short	(.L_1 - .L_0)
	.align		4
.L_0:
        /*0004*/ 	.word	index@(_Z12divideRowGPUPfiiiif)
        /*0008*/ 	.word	0x00000018


	//----- nvinfo : EIATTR_FRAME_SIZE
	.align		4
.L_1:
        /*000c*/ 	.byte	0x04, 0x11
        /*000e*/ 	.short	(.L_3 - .L_2)
	.align		4
.L_2:
        /*0010*/ 	.word	index@($__internal_0_$__cuda_sm3x_div_rn_noftz_f32_slowpath)
        /*0014*/ 	.word	0x00000000


	//----- nvinfo : EIATTR_FRAME_SIZE
	.align		4
.L_3:
        /*0018*/ 	.byte	0x04, 0x11
        /*001a*/ 	.short	(.L_5 - .L_4)
	.align		4
.L_4:
        /*001c*/ 	.word	index@(_Z12divideRowGPUPfiiiif)
        /*0020*/ 	.word	0x00000000


	//----- nvinfo : EIATTR_REGCOUNT
	.align		4
.L_5:
        /*0024*/ 	.byte	0x04, 0x2f
        /*0026*/ 	.short	(.L_7 - .L_6)
	.align		4
.L_6:
        /*0028*/ 	.word	index@(_Z10doGaussGPUPfiiiii)
        /*002c*/ 	.word	0x0000001e


	//----- nvinfo : EIATTR_FRAME_SIZE
	.align		4
.L_7:
        /*0030*/ 	.byte	0x04, 0x11
        /*0032*/ 	.short	(.L_9 - .L_8)
	.align		4
.L_8:
        /*0034*/ 	.word	index@(_Z10doGaussGPUPfiiiii)
        /*0038*/ 	.word	0x00000000


	//----- nvinfo : EIATTR_MIN_STACK_SIZE
	.align		4
.L_9:
        /*003c*/ 	.byte	0x04, 0x12
        /*003e*/ 	.short	(.L_11 - .L_10)
	.align		4
.L_10:
        /*0040*/ 	.word	index@(_Z10doGaussGPUPfiiiii)
        /*0044*/ 	.word	0x00000000


	//----- nvinfo : EIATTR_MIN_STACK_SIZE
	.align		4
.L_11:
        /*0048*/ 	.byte	0x04, 0x12
        /*004a*/ 	.short	(.L_13 - .L_12)
	.align		4
.L_12:
        /*004c*/ 	.word	index@(_Z12divideRowGPUPfiiiif)
        /*0050*/ 	.word	0x00000000
.L_13:


//--------------------- .nv.compat                --------------------------
	.section	.nv.compat,"",@"SHT_CUDA_COMPAT_INFO"
	.align	4
        /*0000*/ 	.byte	0x02, 0x09, 0x00, 0x00, 0x02, 0x02, 0x01, 0x00, 0x02, 0x05, 0x05, 0x00, 0x03, 0x07, 0x01, 0x01
        /*0010*/ 	.byte	0x02, 0x03, 0x00, 0x00, 0x02, 0x06, 0x01, 0x00, 0x04, 0x0b, 0x08, 0x00, 0x01, 0x00, 0x00, 0x00
        /*0020*/ 	.byte	0x00, 0x00, 0x00, 0x00


//--------------------- .nv.info._Z10doGaussGPUPfiiiii --------------------------
	.section	.nv.info._Z10doGaussGPUPfiiiii,"",@"SHT_CUDA_INFO"
	.sectionflags	@""
	.align	4


	//----- nvinfo : EIATTR_CUDA_API_VERSION
	.align		4
        /*0000*/ 	.byte	0x04, 0x37
        /*0002*/ 	.short	(.L_15 - .L_14)
.L_14:
        /*0004*/ 	.word	0x00000082


	//----- nvinfo : EIATTR_KPARAM_INFO
	.align		4
.L_15:
        /*0008*/ 	.byte	0x04, 0x17
        /*000a*/ 	.short	(.L_17 - .L_16)
.L_16:
        /*000c*/ 	.word	0x00000000
        /*0010*/ 	.short	0x0005
        /*0012*/ 	.short	0x0018
        /*0014*/ 	.byte	0x00, 0xf0, 0x11, 0x00


	//----- nvinfo : EIATTR_KPARAM_INFO
	.align		4
.L_17:
        /*0018*/ 	.byte	0x04, 0x17
        /*001a*/ 	.short	(.L_19 - .L_18)
.L_18:
        /*001c*/ 	.word	0x00000000
        /*0020*/ 	.short	0x0004
        /*0022*/ 	.short	0x0014
        /*0024*/ 	.byte	0x00, 0xf0, 0x11, 0x00


	//----- nvinfo : EIATTR_KPARAM_INFO
	.align		4
.L_19:
        /*0028*/ 	.byte	0x04, 0x17
        /*002a*/ 	.short	(.L_21 - .L_20)
.L_20:
        /*002c*/ 	.word	0x00000000
        /*0030*/ 	.short	0x0003
        /*0032*/ 	.short	0x0010
        /*0034*/ 	.byte	0x00, 0xf0, 0x11, 0x00


	//----- nvinfo : EIATTR_KPARAM_INFO
	.align		4
.L_21:
        /*0038*/ 	.byte	0x04, 0x17
        /*003a*/ 	.short	(.L_23 - .L_22)
.L_22:
        /*003c*/ 	.word	0x00000000
        /*0040*/ 	.short	0x0002
        /*0042*/ 	.short	0x000c
        /*0044*/ 	.byte	0x00, 0xf0, 0x11, 0x00


	//----- nvinfo : EIATTR_KPARAM_INFO
	.align		4
.L_23:
        /*0048*/ 	.byte	0x04, 0x17
        /*004a*/ 	.short	(.L_25 - .L_24)
.L_24:
        /*004c*/ 	.word	0x00000000
        /*0050*/ 	.short	0x0001
        /*0052*/ 	.short	0x0008
        /*0054*/ 	.byte	0x00, 0xf0, 0x11, 0x00


	//----- nvinfo : EIATTR_KPARAM_INFO
	.align		4
.L_25:
        /*0058*/ 	.byte	0x04, 0x17
        /*005a*/ 	.short	(.L_27 - .L_26)
.L_26:
        /*005c*/ 	.word	0x00000000
        /*0060*/ 	.short	0x0000
        /*0062*/ 	.short	0x0000
        /*0064*/ 	.byte	0x00, 0xf5, 0x21, 0x00


	//----- nvinfo : EIATTR_SPARSE_MMA_MASK
	.align		4
.L_27:
        /*0068*/ 	.byte	0x03, 0x50
        /*006a*/ 	.short	0x0000


	//----- nvinfo : EIATTR_MAXREG_COUNT
	.align		4
        /*006c*/ 	.byte	0x03, 0x1b
        /*006e*/ 	.short	0x00ff


	//----- nvinfo : EIATTR_MERCURY_ISA_VERSION
	.align		4
        /*0070*/ 	.byte	0x03, 0x5f
        /*0072*/ 	.short	0x0101


	//----- nvinfo : EIATTR_VRC_CTA_INIT_COUNT
	.align		4
        /*0074*/ 	.byte	0x02, 0x4a
	.zero		1
	.zero		1


	//----- nvinfo : EIATTR_EXIT_INSTR_OFFSETS
	.align		4
        /*0078*/ 	.byte	0x04, 0x1c
        /*007a*/ 	.short	(.L_29 - .L_28)


	//   ....[0]....
.L_28:
        /*007c*/ 	.word	0x00000090


	//   ....[1]....
        /*0080*/ 	.word	0x00000130


	//   ....[2]....
        /*0084*/ 	.word	0x00000440


	//   ....[3]....
        /*0088*/ 	.word	0x00000530


	//----- nvinfo : EIATTR_CRS_STACK_SIZE
	.align		4
.L_29:
        /*008c*/ 	.byte	0x04, 0x1e
        /*008e*/ 	.short	(.L_31 - .L_30)
.L_30:
        /*0090*/ 	.word	0x00000000


	//----- nvinfo : EIATTR_CBANK_PARAM_SIZE
	.align		4
.L_31:
        /*0094*/ 	.byte	0x03, 0x19
        /*0096*/ 	.short	0x001c


	//----- nvinfo : EIATTR_PARAM_CBANK
	.align		4
        /*0098*/ 	.byte	0x04, 0x0a
        /*009a*/ 	.short	(.L_33 - .L_32)
	.align		4
.L_32:
        /*009c*/ 	.word	index@(.nv.constant0._Z10doGaussGPUPfiiiii)
        /*00a0*/ 	.short	0x0380
        /*00a2*/ 	.short	0x001c


	//----- nvinfo : EIATTR_SW_WAR
	.align		4
.L_33:
        /*00a4*/ 	.byte	0x04, 0x36
        /*00a6*/ 	.short	(.L_35 - .L_34)
.L_34:
        /*00a8*/ 	.word	0x00000008
.L_35:


//--------------------- .nv.info._Z12divideRowGPUPfiiiif --------------------------
	.section	.nv.info._Z12divideRowGPUPfiiiif,"",@"SHT_CUDA_INFO"
	.sectionflags	@""
	.align	4


	//----- nvinfo : EIATTR_CUDA_API_VERSION
	.align		4
        /*0000*/ 	.byte	0x04, 0x37
        /*0002*/ 	.short	(.L_37 - .L_36)
.L_36:
        /*0004*/ 	.word	0x00000082


	//----- nvinfo : EIATTR_KPARAM_INFO
	.align		4
.L_37:
        /*0008*/ 	.byte	0x04, 0x17
        /*000a*/ 	.short	(.L_39 - .L_38)
.L_38:
        /*000c*/ 	.word	0x00000000
        /*0010*/ 	.short	0x0005
        /*0012*/ 	.short	0x0018
        /*0014*/ 	.byte	0x00, 0xf0, 0x11, 0x00


	//----- nvinfo : EIATTR_KPARAM_INFO
	.align		4
.L_39:
        /*0018*/ 	.byte	0x04, 0x17
        /*001a*/ 	.short	(.L_41 - .L_40)
.L_40:
        /*001c*/ 	.word	0x00000000
        /*0020*/ 	.short	0x0004
        /*0022*/ 	.short	0x0014
        /*0024*/ 	.byte	0x00, 0xf0, 0x11, 0x00


	//----- nvinfo : EIATTR_KPARAM_INFO
	.align		4
.L_41:
        /*0028*/ 	.byte	0x04, 0x17
        /*002a*/ 	.short	(.L_43 - .L_42)
.L_42:
        /*002c*/ 	.word	0x00000000
        /*0030*/ 	.short	0x0003
        /*0032*/ 	.short	0x0010
        /*0034*/ 	.byte	0x00, 0xf0, 0x11, 0x00


	//----- nvinfo : EIATTR_KPARAM_INFO
	.align		4
.L_43:
        /*0038*/ 	.byte	0x04, 0x17
        /*003a*/ 	.short	(.L_45 - .L_44)
.L_44:
        /*003c*/ 	.word	0x00000000
        /*0040*/ 	.short	0x0002
        /*0042*/ 	.short	0x000c
        /*0044*/ 	.byte	0x00, 0xf0, 0x11, 0x00


	//----- nvinfo : EIATTR_KPARAM_INFO
	.align		4
.L_45:
        /*0048*/ 	.byte	0x04, 0x17
        /*004a*/ 	.short	(.L_47 - .L_46)
.L_46:
        /*004c*/ 	.word	0x00000000
        /*0050*/ 	.short	0x0001
        /*0052*/ 	.short	0x0008
        /*0054*/ 	.byte	0x00, 0xf0, 0x11, 0x00


	//----- nvinfo : EIATTR_KPARAM_INFO
	.align		4
.L_47:
        /*0058*/ 	.byte	0x04, 0x17
        /*005a*/ 	.short	(.L_49 - .L_48)
.L_48:
        /*005c*/ 	.word	0x00000000
        /*0060*/ 	.short	0x0000
        /*0062*/ 	.short	0x0000
        /*0064*/ 	.byte	0x00, 0xf5, 0x21, 0x00


	//----- nvinfo : EIATTR_SPARSE_MMA_MASK
	.align		4
.L_49:
        /*0068*/ 	.byte	0x03, 0x50
        /*006a*/ 	.short	0x0000


	//----- nvinfo : EIATTR_MAXREG_COUNT
	.align		4
        /*006c*/ 	.byte	0x03, 0x1b
        /*006e*/ 	.short	0x00ff


	//----- nvinfo : EIATTR_MERCURY_ISA_VERSION
	.align		4
        /*0070*/ 	.byte	0x03, 0x5f
        /*0072*/ 	.short	0x0101


	//----- nvinfo : EIATTR_VRC_CTA_INIT_COUNT
	.align		4
        /*0074*/ 	.byte	0x02, 0x4a
	.zero		1
	.zero		1


	//----- nvinfo : EIATTR_EXIT_INSTR_OFFSETS
	.align		4
        /*0078*/ 	.byte	0x04, 0x1c
        /*007a*/ 	.short	(.L_51 - .L_50)


	//   ....[0]....
.L_50:
        /*007c*/ 	.word	0x000000a0


	//   ....[1]....
        /*0080*/ 	.word	0x00001190


	//   ....[2]....
        /*0084*/ 	.word	0x00001a70


	//   ....[3]....
        /*0088*/ 	.word	0x00001f30


	//   ....[4]....
        /*008c*/ 	.word	0x000020e0


	//----- nvinfo : EIATTR_CRS_STACK_SIZE
	.align		4
.L_51:
        /*0090*/ 	.byte	0x04, 0x1e
        /*0092*/ 	.short	(.L_53 - .L_52)
.L_52:
        /*0094*/ 	.word	0x00000000


	//----- nvinfo : EIATTR_CBANK_PARAM_SIZE
	.align		4
.L_53:
        /*0098*/ 	.byte	0x03, 0x19
        /*009a*/ 	.short	0x001c


	//----- nvinfo : EIATTR_PARAM_CBANK
	.align		4
        /*009c*/ 	.byte	0x04, 0x0a
        /*009e*/ 	.short	(.L_55 - .L_54)
	.align		4
.L_54:
        /*00a0*/ 	.word	index@(.nv.constant0._Z12divideRowGPUPfiiiif)
        /*00a4*/ 	.short	0x0380
        /*00a6*/ 	.short	0x001c


	//----- nvinfo : EIATTR_SW_WAR
	.align		4
.L_55:
        /*00a8*/ 	.byte	0x04, 0x36
        /*00aa*/ 	.short	(.L_57 - .L_56)
.L_56:
        /*00ac*/ 	.word	0x00000008
.L_57:


//--------------------- .nv.callgraph             --------------------------
	.section	.nv.callgraph,"",@"SHT_CUDA_CALLGRAPH"
	.align	4
	.sectionentsize	8
	.align		4
        /*0000*/ 	.word	0x00000000
	.align		4
        /*0004*/ 	.word	0xffffffff
	.align		4
        /*0008*/ 	.word	0x00000000
	.align		4
        /*000c*/ 	.word	0xfffffffe
	.align		4
        /*0010*/ 	.word	0x00000000
	.align		4
        /*0014*/ 	.word	0xfffffffd
	.align		4
        /*0018*/ 	.word	0x00000000
	.align		4
        /*001c*/ 	.word	0xfffffffc


//--------------------- .text._Z10doGaussGPUPfiiiii --------------------------
	.section	.text._Z10doGaussGPUPfiiiii,"ax",@progbits
	.align	128
        .global         _Z10doGaussGPUPfiiiii
        .type           _Z10doGaussGPUPfiiiii,@function
        .size           _Z10doGaussGPUPfiiiii,(.L_x_81 - _Z10doGaussGPUPfiiiii)
        .other          _Z10doGaussGPUPfiiiii,@"STO_CUDA_ENTRY STV_DEFAULT"
_Z10doGaussGPUPfiiiii:
.text._Z10doGaussGPUPfiiiii:
[----:B------:R-:W-:Y:S01]  /*0000*/  LDC R1, c[0x0][0x37c] ;  /* 0x0000df00ff017b82 */ /* 0x000fe20000000800 */
[----:B------:R-:W0:Y:S07]  /*0010*/  S2R R3, SR_TID.Y ;  /* 0x0000000000037919 */ /* 0x000e2e0000002200 */
[----:B------:R-:W0:Y:S01]  /*0020*/  S2UR UR4, SR_CTAID.Y ;  /* 0x00000000000479c3 */ /* 0x000e220000002600 */
[----:B------:R-:W1:Y:S01]  /*0030*/  LDCU UR8, c[0x0][0x38c] ;  /* 0x00007180ff0877ac */ /* 0x000e620008000800 */
[----:B------:R-:W2:Y:S06]  /*0040*/  LDCU UR5, c[0x0][0x390] ;  /* 0x00007200ff0577ac */ /* 0x000eac0008000800 */
[----:B------:R-:W0:Y:S02]  /*0050*/  LDC R0, c[0x0][0x364] ;  /* 0x0000d900ff007b82 */ /* 0x000e240000000800 */
[----:B0-----:R-:W-:-:S05]  /*0060*/  IMAD R0, R0, UR4, R3 ;  /* 0x0000000400007c24 */ /* 0x001fca000f8e0203 */
[----:B-1----:R-:W-:-:S04]  /*0070*/  IADD3.X R0, PT, PT, R0, UR8, RZ, PT, !PT ;  /* 0x0000000800007c10 */ /* 0x002fc8000bffe4ff */
[----:B--2---:R-:W-:-:S13]  /*0080*/  ISETP.GE.AND P0, PT, R0, UR5, PT ;  /* 0x0000000500007c0c */ /* 0x004fda000bf06270 */
[----:B------:R-:W-:Y:S05]  /*0090*/  @P0 EXIT ;  /* 0x000000000000094d */ /* 0x000fea0003800000 */
[----:B------:R-:W0:Y:S01]  /*00a0*/  S2R R3, SR_TID.X ;  /* 0x0000000000037919 */ /* 0x000e220000002100 */
[----:B------:R-:W0:Y:S08]  /*00b0*/  S2UR UR4, SR_CTAID.X ;  /* 0x00000000000479c3 */ /* 0x000e300000002500 */
[----:B------:R-:W0:Y:S08]  /*00c0*/  LDC R2, c[0x0][0x360] ;  /* 0x0000d800ff027b82 */ /* 0x000e300000000800 */
[----:B------:R-:W1:Y:S08]  /*00d0*/  LDC R7, c[0x0][0x394] ;  /* 0x0000e500ff077b82 */ /* 0x000e700000000800 */
[----:B------:R-:W2:Y:S01]  /*00e0*/  LDC R11, c[0x0][0x388] ;  /* 0x0000e200ff0b7b82 */ /* 0x000ea20000000800 */
[----:B0-----:R-:W-:-:S04]  /*00f0*/  IMAD R2, R2, UR4, R3 ;  /* 0x0000000402027c24 */ /* 0x001fc8000f8e0203 */
[----:B-1----:R-:W-:Y:S01]  /*0100*/  IMAD R12, R2, R7, RZ ;  /* 0x00000007020c7224 */ /* 0x002fe200078e02ff */
[----:B------:R-:W-:-:S04]  /*0110*/  ISETP.GE.AND P0, PT, R7, 0x1, PT ;  /* 0x000000010700780c */ /* 0x000fc80003f06270 */
[----:B--2---:R-:W-:-:S13]  /*0120*/  ISETP.GE.OR P0, PT, R12, R11, !P0 ;  /* 0x0000000b0c00720c */ /* 0x004fda0004706670 */
[----:B------:R-:W-:Y:S05]  /*0130*/  @P0 EXIT ;  /* 0x000000000000094d */ /* 0x000fea0003800000 */
[----:B------:R-:W0:Y:S01]  /*0140*/  LDC.64 R2, c[0x0][0x380] ;  /* 0x0000e000ff027b82 */ /* 0x000e220000000a00 */
[----:B------:R-:W1:Y:S01]  /*0150*/  LDCU.64 UR6, c[0x0][0x358] ;  /* 0x00006b00ff0677ac */ /* 0x000e620008000a00 */
[----:B------:R-:W-:-:S04]  /*0160*/  IMAD R5, R0, R11, UR8 ;  /* 0x0000000800057e24 */ /* 0x000fc8000f8e020b */
[----:B0-----:R-:W-:-:S05]  /*0170*/  IMAD.WIDE R4, R5, 0x4, R2 ;  /* 0x0000000405047825 */ /* 0x001fca00078e0202 */
[----:B-1----:R0:W5:Y:S01]  /*0180*/  LDG.E R10, desc[UR6][R4.64] ;  /* 0x00000006040a7981 */ /* 0x002162000c1e1900 */
[----:B------:R-:W-:Y:S01]  /*0190*/  IADD3 R7, PT, PT, R7, -0x1, RZ ;  /* 0xffffffff07077810 */ /* 0x000fe20007ffe0ff */
[----:B------:R-:W-:Y:S01]  /*01a0*/  BSSY.RECONVERGENT B0, `(.L_x_0) ;  /* 0x0000029000007945 */ /* 0x000fe20003800200 */
[----:B------:R-:W-:-:S04]  /*01b0*/  LOP3.LUT R6, RZ, R12, RZ, 0x33, !PT ;  /* 0x0000000cff067212 */ /* 0x000fc800078e33ff */
[----:B------:R-:W-:-:S04]  /*01c0*/  VIADDMNMX.U32 R6, R6, R11, R7, PT ;  /* 0x0000000b06067246 */ /* 0x000fc80003800007 */
[C---:B------:R-:W-:Y:S02]  /*01d0*/  ISETP.GE.U32.AND P1, PT, R6.reuse, 0x3, PT ;  /* 0x000000030600780c */ /* 0x040fe40003f26070 */
[----:B------:R-:W-:-:S04]  /*01e0*/  IADD3 R7, PT, PT, R6, 0x1, RZ ;  /* 0x0000000106077810 */ /* 0x000fc80007ffe0ff */
[----:B------:R-:W-:-:S04]  /*01f0*/  LOP3.LUT R13, R7, 0x3, RZ, 0xc0, !PT ;  /* 0x00000003070d7812 */ /* 0x000fc800078ec0ff */
[----:B------:R-:W-:-:S03]  /*0200*/  ISETP.NE.AND P0, PT, R13, RZ, PT ;  /* 0x000000ff0d00720c */ /* 0x000fc60003f05270 */
[----:B0-----:R-:W-:Y:S10]  /*0210*/  @!P1 BRA `(.L_x_1) ;  /* 0x0000000000849947 */ /* 0x001ff40003800000 */
[----:B------:R-:W0:Y:S01]  /*0220*/  LDCU.64 UR4, c[0x0][0x380] ;  /* 0x00007000ff0477ac */ /* 0x000e220008000a00 */
[----:B------:R-:W-:Y:S01]  /*0230*/  LOP3.LUT R4, R7, 0xfffffffc, RZ, 0xc0, !PT ;  /* 0xfffffffc07047812 */ /* 0x000fe200078ec0ff */
[--C-:B------:R-:W-:Y:S02]  /*0240*/  IMAD R15, R11, UR8, R12.reuse ;  /* 0x000000080b0f7c24 */ /* 0x100fe4000f8e020c */
[----:B------:R-:W-:Y:S01]  /*0250*/  IMAD R17, R0, R11, R12 ;  /* 0x0000000b00117224 */ /* 0x000fe200078e020c */
[----:B------:R-:W-:Y:S01]  /*0260*/  IADD3 R14, PT, PT, -R4, RZ, RZ ;  /* 0x000000ff040e7210 */ /* 0x000fe20007ffe1ff */
[----:B0-----:R-:W-:-:S04]  /*0270*/  UIADD3 UR4, UP0, UPT, UR4, 0x8, URZ ;  /* 0x0000000804047890 */ /* 0x001fc8000ff1e0ff */
[----:B------:R-:W-:Y:S02]  /*0280*/  UIADD3.X UR5, UPT, UPT, URZ, UR5, URZ, UP0, !UPT ;  /* 0x00000005ff057290 */ /* 0x000fe400087fe4ff */
[----:B------:R-:W-:-:S04]  /*0290*/  IMAD.U32 R4, RZ, RZ, UR4 ;  /* 0x00000004ff047e24 */ /* 0x000fc8000f8e00ff */
[----:B------:R-:W-:-:S07]  /*02a0*/  MOV R5, UR5 ;  /* 0x0000000500057c02 */ /* 0x000fce0008000f00 */
.L_x_2:
[----:B------:R-:W-:-:S04]  /*02b0*/  IMAD.WIDE R8, R15, 0x4, R4 ;  /* 0x000000040f087825 */ /* 0x000fc800078e0204 */
[----:B0-----:R-:W-:Y:S01]  /*02c0*/  IMAD.WIDE R6, R17, 0x4, R4 ;  /* 0x0000000411067825 */ /* 0x001fe200078e0204 */
[----:B------:R-:W2:Y:S04]  /*02d0*/  LDG.E R19, desc[UR6][R8.64+-0x8] ;  /* 0xfffff80608137981 */ /* 0x000ea8000c1e1900 */
[----:B------:R-:W2:Y:S04]  /*02e0*/  LDG.E R21, desc[UR6][R6.64+-0x8] ;  /* 0xfffff80606157981 */ /* 0x000ea8000c1e1900 */
[----:B------:R-:W3:Y:S04]  /*02f0*/  LDG.E R23, desc[UR6][R6.64+-0x4] ;  /* 0xfffffc0606177981 */ /* 0x000ee8000c1e1900 */
[----:B------:R-:W4:Y:S04]  /*0300*/  LDG.E R25, desc[UR6][R6.64] ;  /* 0x0000000606197981 */ /* 0x000f28000c1e1900 */
[----:B------:R-:W4:Y:S01]  /*0310*/  LDG.E R27, desc[UR6][R6.64+0x4] ;  /* 0x00000406061b7981 */ /* 0x000f22000c1e1900 */
[----:B--2--5:R-:W-:-:S05]  /*0320*/  FFMA R19, -R10, R19, R21 ;  /* 0x000000130a137223 */ /* 0x024fca0000000115 */
[----:B------:R0:W-:Y:S04]  /*0330*/  STG.E desc[UR6][R6.64+-0x8], R19 ;  /* 0xfffff81306007986 */ /* 0x0001e8000c101906 */
[----:B------:R-:W3:Y:S02]  /*0340*/  LDG.E R21, desc[UR6][R8.64+-0x4] ;  /* 0xfffffc0608157981 */ /* 0x000ee4000c1e1900 */
[----:B---3--:R-:W-:-:S05]  /*0350*/  FFMA R21, -R10, R21, R23 ;  /* 0x000000150a157223 */ /* 0x008fca0000000117 */
[----:B------:R0:W-:Y:S04]  /*0360*/  STG.E desc[UR6][R6.64+-0x4], R21 ;  /* 0xfffffc1506007986 */ /* 0x0001e8000c101906 */
[----:B------:R-:W4:Y:S02]  /*0370*/  LDG.E R23, desc[UR6][R8.64] ;  /* 0x0000000608177981 */ /* 0x000f24000c1e1900 */
[----:B----4-:R-:W-:-:S05]  /*0380*/  FFMA R23, -R10, R23, R25 ;  /* 0x000000170a177223 */ /* 0x010fca0000000119 */
[----:B------:R0:W-:Y:S04]  /*0390*/  STG.E desc[UR6][R6.64], R23 ;  /* 0x0000001706007986 */ /* 0x0001e8000c101906 */
[----:B------:R-:W2:Y:S01]  /*03a0*/  LDG.E R25, desc[UR6][R8.64+0x4] ;  /* 0x0000040608197981 */ /* 0x000ea2000c1e1900 */
[----:B------:R-:W-:-:S04]  /*03b0*/  IADD3 R14, PT, PT, R14, 0x4, RZ ;  /* 0x000000040e0e7810 */ /* 0x000fc80007ffe0ff */
[----:B------:R-:W-:Y:S01]  /*03c0*/  ISETP.NE.AND P1, PT, R14, RZ, PT ;  /* 0x000000ff0e00720c */ /* 0x000fe20003f25270 */
[----:B------:R-:W-:Y:S01]  /*03d0*/  VIADD R12, R12, 0x4 ;  /* 0x000000040c0c7836 */ /* 0x000fe20000000000 */
[----:B------:R-:W-:Y:S02]  /*03e0*/  IADD3 R15, PT, PT, R15, 0x4, RZ ;  /* 0x000000040f0f7810 */ /* 0x000fe40007ffe0ff */
[----:B------:R-:W-:Y:S01]  /*03f0*/  IADD3 R17, PT, PT, R17, 0x4, RZ ;  /* 0x0000000411117810 */ /* 0x000fe20007ffe0ff */
[----:B--2---:R-:W-:-:S05]  /*0400*/  FFMA R25, -R10, R25, R27 ;  /* 0x000000190a197223 */ /* 0x004fca000000011b */
[----:B------:R0:W-:Y:S03]  /*0410*/  STG.E desc[UR6][R6.64+0x4], R25 ;  /* 0x0000041906007986 */ /* 0x0001e6000c101906 */
[----:B------:R-:W-:Y:S05]  /*0420*/  @P1 BRA `(.L_x_2) ;  /* 0xfffffffc00a01947 */ /* 0x000fea000383ffff */
.L_x_1:
[----:B------:R-:W-:Y:S05]  /*0430*/  BSYNC.RECONVERGENT B0 ;  /* 0x0000000000007941 */ /* 0x000fea0003800200 */
.L_x_0:
[----:B------:R-:W-:Y:S05]  /*0440*/  @!P0 EXIT ;  /* 0x000000000000894d */ /* 0x000fea0003800000 */
[--C-:B------:R-:W-:Y:S02]  /*0450*/  IMAD R9, R0, R11, R12.reuse ;  /* 0x0000000b00097224 */ /* 0x100fe400078e020c */
[----:B------:R-:W-:Y:S02]  /*0460*/  IMAD R11, R11, UR8, R12 ;  /* 0x000000080b0b7c24 */ /* 0x000fe4000f8e020c */
[----:B------:R-:W-:-:S07]  /*0470*/  IMAD.MOV R13, RZ, RZ, -R13 ;  /* 0x000000ffff0d7224 */ /* 0x000fce00078e0a0d */
.L_x_3:
[----:B0-----:R-:W-:-:S04]  /*0480*/  IMAD.WIDE R6, R11, 0x4, R2 ;  /* 0x000000040b067825 */ /* 0x001fc800078e0202 */
[----:B-1----:R-:W-:Y:S02]  /*0490*/  IMAD.WIDE R4, R9, 0x4, R2 ;  /* 0x0000000409047825 */ /* 0x002fe400078e0202 */
[----:B------:R-:W2:Y:S04]  /*04a0*/  LDG.E R7, desc[UR6][R6.64] ;  /* 0x0000000606077981 */ /* 0x000ea8000c1e1900 */
[----:B------:R-:W2:Y:S01]  /*04b0*/  LDG.E R15, desc[UR6][R4.64] ;  /* 0x00000006040f7981 */ /* 0x000ea2000c1e1900 */
[----:B------:R-:W-:Y:S02]  /*04c0*/  IADD3 R13, PT, PT, R13, 0x1, RZ ;  /* 0x000000010d0d7810 */ /* 0x000fe40007ffe0ff */
[----:B------:R-:W-:Y:S02]  /*04d0*/  IADD3 R9, PT, PT, R9, 0x1, RZ ;  /* 0x0000000109097810 */ /* 0x000fe40007ffe0ff */
[----:B------:R-:W-:-:S02]  /*04e0*/  ISETP.NE.AND P0, PT, R13, RZ, PT ;  /* 0x000000ff0d00720c */ /* 0x000fc40003f05270 */
[----:B------:R-:W-:Y:S01]  /*04f0*/  IADD3 R11, PT, PT, R11, 0x1, RZ ;  /* 0x000000010b0b7810 */ /* 0x000fe20007ffe0ff */
[----:B--2--5:R-:W-:-:S05]  /*0500*/  FFMA R15, -R10, R7, R15 ;  /* 0x000000070a0f7223 */ /* 0x024fca000000010f */
[----:B------:R1:W-:Y:S05]  /*0510*/  STG.E desc[UR6][R4.64], R15 ;  /* 0x0000000f04007986 */ /* 0x0003ea000c101906 */
[----:B------:R-:W-:Y:S05]  /*0520*/  @P0 BRA `(.L_x_3) ;  /* 0xfffffffc00d40947 */ /* 0x000fea000383ffff */
[----:B------:R-:W-:Y:S05]  /*0530*/  EXIT ;  /* 0x000000000000794d */ /* 0x000fea0003800000 */
.L_x_4:
[----:B------:R-:W-:-:S00]  /*0540*/  BRA `(.L_x_4) ;  /* 0xfffffffc00fc7947 */ /* 0x000fc0000383ffff */
[----:B------:R-:W-:-:S00]  /*0550*/  NOP ;  /* 0x0000000000007918 */ /* 0x000fc00000000000 */
        /* <DEDUP_REMOVED lines=10> */
.L_x_81:


//--------------------- .text._Z12divideRowGPUPfiiiif --------------------------
	.section	.text._Z12divideRowGPUPfiiiif,"ax",@progbits
	.align	128
        .global         _Z12divideRowGPUPfiiiif
        .type           _Z12divideRowGPUPfiiiif,@function
        .size           _Z12divideRowGPUPfiiiif,(.L_x_80 - _Z12divideRowGPUPfiiiif)
        .other          _Z12divideRowGPUPfiiiif,@"STO_CUDA_ENTRY STV_DEFAULT"
_Z12divideRowGPUPfiiiif:
.text._Z12divideRowGPUPfiiiif:
[----:B------:R-:W-:Y:S01]  /*0000*/  LDC R1, c[0x0][0x37c] ;  /* 0x0000df00ff017b82 */ /* 0x000fe20000000800 */
[----:B------:R-:W0:Y:S07]  /*0010*/  S2R R3, SR_TID.X ;  /* 0x0000000000037919 */ /* 0x000e2e0000002100 */
[----:B------:R-:W0:Y:S01]  /*0020*/  S2UR UR4, SR_CTAID.X ;  /* 0x00000000000479c3 */ /* 0x000e220000002500 */
[----:B------:R-:W1:Y:S07]  /*0030*/  LDCU UR5, c[0x0][0x38c] ;  /* 0x00007180ff0577ac */ /* 0x000e6e0008000800 */
[----:B------:R-:W0:Y:S08]  /*0040*/  LDC R6, c[0x0][0x360] ;  /* 0x0000d800ff067b82 */ /* 0x000e300000000800 */
[----:B------:R-:W2:Y:S01]  /*0050*/  LDC R5, c[0x0][0x390] ;  /* 0x0000e400ff057b82 */ /* 0x000ea20000000800 */
[----:B0-----:R-:W-:-:S04]  /*0060*/  IMAD R6, R6, UR4, R3 ;  /* 0x0000000406067c24 */ /* 0x001fc8000f8e0203 */
[----:B--2---:R-:W-:Y:S01]  /*0070*/  IMAD R6, R6, R5, RZ ;  /* 0x0000000506067224 */ /* 0x004fe200078e02ff */
[----:B------:R-:W-:-:S04]  /*0080*/  ISETP.GE.AND P0, PT, R5, 0x1, PT ;  /* 0x000000010500780c */ /* 0x000fc80003f06270 */
[----:B-1----:R-:W-:-:S13]  /*0090*/  ISETP.GE.OR P0, PT, R6, UR5, !P0 ;  /* 0x0000000506007c0c */ /* 0x002fda000c706670 */
[----:B------:R-:W-:Y:S05]  /*00a0*/  @P0 EXIT ;  /* 0x000000000000094d */ /* 0x000fea0003800000 */
[----:B------:R-:W0:Y:S01]  /*00b0*/  LDC R3, c[0x0][0x388] ;  /* 0x0000e200ff037b82 */ /* 0x000e220000000800 */
[C---:B------:R-:W-:Y:S01]  /*00c0*/  ISETP.GE.U32.AND P0, PT, R5.reuse, 0x10, PT ;  /* 0x000000100500780c */ /* 0x040fe20003f06070 */
[----:B------:R-:W1:Y:S01]  /*00d0*/  LDCU.64 UR6, c[0x0][0x358] ;  /* 0x00006b00ff0677ac */ /* 0x000e620008000a00 */
[----:B------:R-:W-:Y:S01]  /*00e0*/  HFMA2 R7, -RZ, RZ, 0, 0 ;  /* 0x00000000ff077431 */ /* 0x000fe200000001ff */
[----:B------:R-:W-:-:S04]  /*00f0*/  LOP3.LUT R11, R5, 0xf, RZ, 0xc0, !PT ;  /* 0x0000000f050b7812 */ /* 0x000fc800078ec0ff */
[----:B------:R-:W2:Y:S01]  /*0100*/  LDC R0, c[0x0][0x398] ;  /* 0x0000e600ff007b82 */ /* 0x000ea20000000800 */
[----:B0-----:R-:W-:-:S05]  /*0110*/  IMAD R8, R3, UR5, R6 ;  /* 0x0000000503087c24 */ /* 0x001fca000f8e0206 */
[----:B-1----:R-:W-:Y:S05]  /*0120*/  @!P0 BRA `(.L_x_5) ;  /* 0x0000001000148947 */ /* 0x002fea0003800000 */
[----:B------:R-:W0:Y:S01]  /*0130*/  LDC R12, c[0x0][0x398] ;  /* 0x0000e600ff0c7b82 */ /* 0x000e220000000800 */
[----:B------:R-:W1:Y:S01]  /*0140*/  LDCU.64 UR4, c[0x0][0x380] ;  /* 0x00007000ff0477ac */ /* 0x000e620008000a00 */
[----:B------:R-:W-:Y:S02]  /*0150*/  LOP3.LUT R7, R5, 0x7ffffff0, RZ, 0xc0, !PT ;  /* 0x7ffffff005077812 */ /* 0x000fe400078ec0ff */
[----:B------:R-:W-:Y:S02]  /*0160*/  MOV R10, R8 ;  /* 0x00000008000a7202 */ /* 0x000fe40000000f00 */
[----:B------:R-:W-:Y:S01]  /*0170*/  IADD3 R9, PT, PT, -R7, RZ, RZ ;  /* 0x000000ff07097210 */ /* 0x000fe20007ffe1ff */
[----:B-1----:R-:W-:-:S04]  /*0180*/  UIADD3 UR4, UP0, UPT, UR4, 0x20, URZ ;  /* 0x0000002004047890 */ /* 0x002fc8000ff1e0ff */
[----:B------:R-:W-:-:S12]  /*0190*/  UIADD3.X UR5, UPT, UPT, URZ, UR5, URZ, UP0, !UPT ;  /* 0x00000005ff057290 */ /* 0x000fd800087fe4ff */
.L_x_38:
[----:B-1----:R-:W-:Y:S02]  /*01a0*/  MOV R4, UR4 ;  /* 0x0000000400047c02 */ /* 0x002fe40008000f00 */
[----:B------:R-:W-:-:S03]  /*01b0*/  MOV R5, UR5 ;  /* 0x0000000500057c02 */ /* 0x000fc60008000f00 */
[----:B------:R-:W-:-:S05]  /*01c0*/  IMAD.WIDE R4, R10, 0x4, R4 ;  /* 0x000000040a047825 */ /* 0x000fca00078e0204 */
[----:B------:R-:W3:Y:S01]  /*01d0*/  LDG.E R3, desc[UR6][R4.64+-0x20] ;  /* 0xffffe00604037981 */ /* 0x000ee2000c1e1900 */
[----:B0-----:R-:W0:Y:S01]  /*01e0*/  MUFU.RCP R13, R12 ;  /* 0x0000000c000d7308 */ /* 0x001e220000001000 */
[----:B------:R-:W-:Y:S01]  /*01f0*/  IADD3 R9, PT, PT, R9, 0x10, RZ ;  /* 0x0000001009097810 */ /* 0x000fe20007ffe0ff */
[----:B------:R-:W-:Y:S03]  /*0200*/  BSSY.RECONVERGENT B2, `(.L_x_6) ;  /* 0x000000c000027945 */ /* 0x000fe60003800200 */
[----:B------:R-:W-:Y:S01]  /*0210*/  ISETP.NE.AND P2, PT, R9, RZ, PT ;  /* 0x000000ff0900720c */ /* 0x000fe20003f45270 */
[----:B0-----:R-:W-:-:S04]  /*0220*/  FFMA R2, R13, -R12, 1 ;  /* 0x3f8000000d027423 */ /* 0x001fc8000000080c */
[----:B------:R-:W-:Y:S01]  /*0230*/  FFMA R2, R13, R2, R13 ;  /* 0x000000020d027223 */ /* 0x000fe2000000000d */
[----:B---3--:R-:W0:Y:S03]  /*0240*/  FCHK P0, R3, R12 ;  /* 0x0000000c03007302 */ /* 0x008e260000000000 */
[----:B------:R-:W-:-:S04]  /*0250*/  FFMA R13, R3, R2, RZ ;  /* 0x00000002030d7223 */ /* 0x000fc800000000ff */
[----:B------:R-:W-:-:S04]  /*0260*/  FFMA R14, R13, -R12, R3 ;  /* 0x8000000c0d0e7223 */ /* 0x000fc80000000003 */
[----:B------:R-:W-:Y:S01]  /*0270*/  FFMA R13, R2, R14, R13 ;  /* 0x0000000e020d7223 */ /* 0x000fe2000000000d */
[----:B0-----:R-:W-:Y:S06]  /*0280*/  @!P0 BRA `(.L_x_7) ;  /* 0x00000000000c8947 */ /* 0x001fec0003800000 */
[----:B------:R-:W-:-:S07]  /*0290*/  MOV R14, 0x2b0 ;  /* 0x000002b0000e7802 */ /* 0x000fce0000000f00 */
[----:B--2---:R-:W-:Y:S05]  /*02a0*/  CALL.REL.NOINC `($__internal_0_$__cuda_sm3x_div_rn_noftz_f32_slowpath) ;  /* 0x0000001c00907944 */ /* 0x004fea0003c00000 */
[----:B------:R-:W-:-:S07]  /*02b0*/  MOV R13, R3 ;  /* 0x00000003000d7202 */ /* 0x000fce0000000f00 */
.L_x_7:
[----:B------:R-:W-:Y:S05]  /*02c0*/  BSYNC.RECONVERGENT B2 ;  /* 0x0000000000027941 */ /* 0x000fea0003800200 */
.L_x_6:
[----:B------:R-:W3:Y:S01]  /*02d0*/  LDG.E R15, desc[UR6][R4.64+-0x1c] ;  /* 0xffffe406040f7981 */ /* 0x000ee2000c1e1900 */
[----:B------:R-:W0:Y:S01]  /*02e0*/  MUFU.RCP R3, R12 ;  /* 0x0000000c00037308 */ /* 0x000e220000001000 */
[----:B------:R-:W-:Y:S02]  /*02f0*/  BSSY.RECONVERGENT B2, `(.L_x_8) ;  /* 0x000000c000027945 */ /* 0x000fe40003800200 */
[----:B------:R1:W-:Y:S01]  /*0300*/  STG.E desc[UR6][R4.64+-0x20], R13 ;  /* 0xffffe00d04007986 */ /* 0x0003e2000c101906 */
[----:B0-----:R-:W-:-:S04]  /*0310*/  FFMA R2, R3, -R12, 1 ;  /* 0x3f80000003027423 */ /* 0x001fc8000000080c */
[----:B------:R-:W-:Y:S01]  /*0320*/  FFMA R2, R3, R2, R3 ;  /* 0x0000000203027223 */ /* 0x000fe20000000003 */
[----:B---3--:R-:W0:Y:S03]  /*0330*/  FCHK P0, R15, R12 ;  /* 0x0000000c0f007302 */ /* 0x008e260000000000 */
[----:B------:R-:W-:-:S04]  /*0340*/  FFMA R3, R2, R15, RZ ;  /* 0x0000000f02037223 */ /* 0x000fc800000000ff */
[----:B------:R-:W-:-:S04]  /*0350*/  FFMA R14, R3, -R12, R15 ;  /* 0x8000000c030e7223 */ /* 0x000fc8000000000f */
[----:B------:R-:W-:Y:S01]  /*0360*/  FFMA R3, R2, R14, R3 ;  /* 0x0000000e02037223 */ /* 0x000fe20000000003 */
[----:B01----:R-:W-:Y:S06]  /*0370*/  @!P0 BRA `(.L_x_9) ;  /* 0x00000000000c8947 */ /* 0x003fec0003800000 */
[----:B------:R-:W-:Y:S02]  /*0380*/  MOV R3, R15 ;  /* 0x0000000f00037202 */ /* 0x000fe40000000f00 */
[----:B------:R-:W-:-:S07]  /*0390*/  MOV R14, 0x3b0 ;  /* 0x000003b0000e7802 */ /* 0x000fce0000000f00 */
[----:B--2---:R-:W-:Y:S05]  /*03a0*/  CALL.REL.NOINC `($__internal_0_$__cuda_sm3x_div_rn_noftz_f32_slowpath) ;  /* 0x0000001c00507944 */ /* 0x004fea0003c00000 */
.L_x_9:
[----:B------:R-:W-:Y:S05]  /*03b0*/  BSYNC.RECONVERGENT B2 ;  /* 0x0000000000027941 */ /* 0x000fea0003800200 */
.L_x_8:
        /* <DEDUP_REMOVED lines=14> */
[----:B------:R-:W-:-:S07]  /*04a0*/  MOV R13, R3 ;  /* 0x00000003000d7202 */ /* 0x000fce0000000f00 */
.L_x_11:
[----:B------:R-:W-:Y:S05]  /*04b0*/  BSYNC.RECONVERGENT B2 ;  /* 0x0000000000027941 */ /* 0x000fea0003800200 */
.L_x_10:
        /* <DEDUP_REMOVED lines=14> */
.L_x_13:
[----:B------:R-:W-:Y:S05]  /*05a0*/  BSYNC.RECONVERGENT B2 ;  /* 0x0000000000027941 */ /* 0x000fea0003800200 */
.L_x_12:
        /* <DEDUP_REMOVED lines=15> */
.L_x_15:
[----:B------:R-:W-:Y:S05]  /*06a0*/  BSYNC.RECONVERGENT B2 ;  /* 0x0000000000027941 */ /* 0x000fea0003800200 */
.L_x_14:
        /* <DEDUP_REMOVED lines=14> */
.L_x_17:
[----:B------:R-:W-:Y:S05]  /*0790*/  BSYNC.RECONVERGENT B2 ;  /* 0x0000000000027941 */ /* 0x000fea0003800200 */
.L_x_16:
        /* <DEDUP_REMOVED lines=15> */
.L_x_19:
[----:B------:R-:W-:Y:S05]  /*0890*/  BSYNC.RECONVERGENT B2 ;  /* 0x0000000000027941 */ /* 0x000fea0003800200 */
.L_x_18:
        /* <DEDUP_REMOVED lines=14> */
.L_x_21:
[----:B------:R-:W-:Y:S05]  /*0980*/  BSYNC.RECONVERGENT B2 ;  /* 0x0000000000027941 */ /* 0x000fea0003800200 */
.L_x_20:
        /* <DEDUP_REMOVED lines=15> */
.L_x_23:
[----:B------:R-:W-:Y:S05]  /*0a80*/  BSYNC.RECONVERGENT B2 ;  /* 0x0000000000027941 */ /* 0x000fea0003800200 */
.L_x_22:
        /* <DEDUP_REMOVED lines=14> */
.L_x_25:
[----:B------:R-:W-:Y:S05]  /*0b70*/  BSYNC.RECONVERGENT B2 ;  /* 0x0000000000027941 */ /* 0x000fea0003800200 */
.L_x_24:
        /* <DEDUP_REMOVED lines=15> */
.L_x_27:
[----:B------:R-:W-:Y:S05]  /*0c70*/  BSYNC.RECONVERGENT B2 ;  /* 0x0000000000027941 */ /* 0x000fea0003800200 */
.L_x_26:
        /* <DEDUP_REMOVED lines=14> */
.L_x_29:
[----:B------:R-:W-:Y:S05]  /*0d60*/  BSYNC.RECONVERGENT B2 ;  /* 0x0000000000027941 */ /* 0x000fea0003800200 */
.L_x_28:
        /* <DEDUP_REMOVED lines=15> */
.L_x_31:
[----:B------:R-:W-:Y:S05]  /*0e60*/  BSYNC.RECONVERGENT B2 ;  /* 0x0000000000027941 */ /* 0x000fea0003800200 */
.L_x_30:
        /* <DEDUP_REMOVED lines=14> */
.L_x_33:
[----:B------:R-:W-:Y:S05]  /*0f50*/  BSYNC.RECONVERGENT B2 ;  /* 0x0000000000027941 */ /* 0x000fea0003800200 */
.L_x_32:
        /* <DEDUP_REMOVED lines=15> */
.L_x_35:
[----:B------:R-:W-:Y:S05]  /*1050*/  BSYNC.RECONVERGENT B2 ;  /* 0x0000000000027941 */ /* 0x000fea0003800200 */
.L_x_34:
        /* <DEDUP_REMOVED lines=14> */
.L_x_37:
[----:B------:R-:W-:Y:S05]  /*1140*/  BSYNC.RECONVERGENT B2 ;  /* 0x0000000000027941 */ /* 0x000fea0003800200 */
.L_x_36:
[----:B------:R1:W-:Y:S01]  /*1150*/  STG.E desc[UR6][R4.64+0x1c], R3 ;  /* 0x00001c0304007986 */ /* 0x0003e2000c101906 */
[----:B------:R-:W-:Y:S01]  /*1160*/  IADD3 R10, PT, PT, R10, 0x10, RZ ;  /* 0x000000100a0a7810 */ /* 0x000fe20007ffe0ff */
[----:B------:R-:W-:Y:S06]  /*1170*/  @P2 BRA `(.L_x_38) ;  /* 0xfffffff000082947 */ /* 0x000fec000383ffff */
.L_x_5:
[----:B------:R-:W-:-:S13]  /*1180*/  ISETP.NE.AND P0, PT, R11, RZ, PT ;  /* 0x000000ff0b00720c */ /* 0x000fda0003f05270 */
[----:B------:R-:W-:Y:S05]  /*1190*/  @!P0 EXIT ;  /* 0x000000000000894d */ /* 0x000fea0003800000 */
[----:B------:R-:W0:Y:S01]  /*11a0*/  LDCU UR4, c[0x0][0x390] ;  /* 0x00007200ff0477ac */ /* 0x000e220008000800 */
[----:B------:R-:W-:Y:S01]  /*11b0*/  ISETP.GE.U32.AND P0, PT, R11, 0x8, PT ;  /* 0x000000080b00780c */ /* 0x000fe20003f06070 */
[----:B0-----:R-:W-:-:S12]  /*11c0*/  ULOP3.LUT UR4, UR4, 0x7, URZ, 0xc0, !UPT ;  /* 0x0000000704047892 */ /* 0x001fd8000f8ec0ff */
[----:B------:R-:W-:Y:S05]  /*11d0*/  @!P0 BRA `(.L_x_39) ;  /* 0x0000000800208947 */ /* 0x000fea0003800000 */
[----:B-1----:R-:W0:Y:S01]  /*11e0*/  LDC.64 R4, c[0x0][0x380] ;  /* 0x0000e000ff047b82 */ /* 0x002e220000000a00 */
[----:B------:R-:W-:-:S07]  /*11f0*/  IADD3 R3, PT, PT, R8, R7, RZ ;  /* 0x0000000708037210 */ /* 0x000fce0007ffe0ff */
[----:B------:R-:W1:Y:S01]  /*1200*/  LDC R9, c[0x0][0x398] ;  /* 0x0000e600ff097b82 */ /* 0x000e620000000800 */
[----:B0-----:R-:W-:-:S05]  /*1210*/  IMAD.WIDE R4, R3, 0x4, R4 ;  /* 0x0000000403047825 */ /* 0x001fca00078e0204 */
[----:B------:R-:W3:Y:S01]  /*1220*/  LDG.E R12, desc[UR6][R4.64] ;  /* 0x00000006040c7981 */ /* 0x000ee2000c1e1900 */
[----:B------:R-:W-:Y:S01]  /*1230*/  BSSY.RECONVERGENT B2, `(.L_x_40) ;  /* 0x000000c000027945 */ /* 0x000fe20003800200 */
[----:B-1----:R-:W0:Y:S02]  /*1240*/  MUFU.RCP R2, R9 ;  /* 0x0000000900027308 */ /* 0x002e240000001000 */
[----:B0-----:R-:W-:-:S04]  /*1250*/  FFMA R3, R2, -R9, 1 ;  /* 0x3f80000002037423 */ /* 0x001fc80000000809 */
[----:B------:R-:W-:Y:S02]  /*1260*/  FFMA R2, R2, R3, R2 ;  /* 0x0000000302027223 */ /* 0x000fe40000000002 */
[----:B---3--:R-:W0:Y:S02]  /*1270*/  FCHK P0, R12, R9 ;  /* 0x000000090c007302 */ /* 0x008e240000000000 */
[----:B------:R-:W-:-:S04]  /*1280*/  FFMA R3, R2, R12, RZ ;  /* 0x0000000c02037223 */ /* 0x000fc800000000ff */
[----:B------:R-:W-:-:S04]  /*1290*/  FFMA R10, R3, -R9, R12 ;  /* 0x80000009030a7223 */ /* 0x000fc8000000000c */
[----:B------:R-:W-:Y:S01]  /*12a0*/  FFMA R3, R2, R10, R3 ;  /* 0x0000000a02037223 */ /* 0x000fe20000000003 */
[----:B0-----:R-:W-:Y:S06]  /*12b0*/  @!P0 BRA `(.L_x_41) ;  /* 0x00000000000c8947 */ /* 0x001fec0003800000 */
[----:B------:R-:W-:Y:S02]  /*12c0*/  MOV R3, R12 ;  /* 0x0000000c00037202 */ /* 0x000fe40000000f00 */
[----:B------:R-:W-:-:S07]  /*12d0*/  MOV R14, 0x12f0 ;  /* 0x000012f0000e7802 */ /* 0x000fce0000000f00 */
[----:B--2---:R-:W-:Y:S05]  /*12e0*/  CALL.REL.NOINC `($__internal_0_$__cuda_sm3x_div_rn_noftz_f32_slowpath) ;  /* 0x0000000c00807944 */ /* 0x004fea0003c00000 */
.L_x_41:
[----:B------:R-:W-:Y:S05]  /*12f0*/  BSYNC.RECONVERGENT B2 ;  /* 0x0000000000027941 */ /* 0x000fea0003800200 */
.L_x_40:
[----:B------:R-:W3:Y:S01]  /*1300*/  LDG.E R12, desc[UR6][R4.64+0x4] ;  /* 0x00000406040c7981 */ /* 0x000ee2000c1e1900 */
[----:B------:R-:W0:Y:S01]  /*1310*/  LDC R11, c[0x0][0x398] ;  /* 0x0000e600ff0b7b82 */ /* 0x000e220000000800 */
[----:B------:R-:W-:Y:S02]  /*1320*/  BSSY.RECONVERGENT B2, `(.L_x_42) ;  /* 0x000000e000027945 */ /* 0x000fe40003800200 */
[----:B------:R1:W-:Y:S01]  /*1330*/  STG.E desc[UR6][R4.64], R3 ;  /* 0x0000000304007986 */ /* 0x0003e2000c101906 */
[----:B0-----:R-:W0:Y:S02]  /*1340*/  MUFU.RCP R2, R11 ;  /* 0x0000000b00027308 */ /* 0x001e240000001000 */
[----:B0-----:R-:W-:-:S04]  /*1350*/  FFMA R9, R2, -R11, 1 ;  /* 0x3f80000002097423 */ /* 0x001fc8000000080b */
[----:B------:R-:W-:Y:S02]  /*1360*/  FFMA R2, R2, R9, R2 ;  /* 0x0000000902027223 */ /* 0x000fe40000000002 */
[----:B---3--:R-:W0:Y:S02]  /*1370*/  FCHK P0, R12, R11 ;  /* 0x0000000b0c007302 */ /* 0x008e240000000000 */
        /* <DEDUP_REMOVED lines=8> */
.L_x_43:
[----:B------:R-:W-:Y:S05]  /*1400*/  BSYNC.RECONVERGENT B2 ;  /* 0x0000000000027941 */ /* 0x000fea0003800200 */
.L_x_42:
        /* <DEDUP_REMOVED lines=15> */
.L_x_45:
[----:B------:R-:W-:Y:S05]  /*1500*/  BSYNC.RECONVERGENT B2 ;  /* 0x0000000000027941 */ /* 0x000fea0003800200 */
.L_x_44:
        /* <DEDUP_REMOVED lines=16> */
.L_x_47:
[----:B------:R-:W-:Y:S05]  /*1610*/  BSYNC.RECONVERGENT B2 ;  /* 0x0000000000027941 */ /* 0x000fea0003800200 */
.L_x_46:
        /* <DEDUP_REMOVED lines=15> */
.L_x_49:
[----:B------:R-:W-:Y:S05]  /*1710*/  BSYNC.RECONVERGENT B2 ;  /* 0x0000000000027941 */ /* 0x000fea0003800200 */
.L_x_48:
        /* <DEDUP_REMOVED lines=16> */
.L_x_51:
[----:B------:R-:W-:Y:S05]  /*1820*/  BSYNC.RECONVERGENT B2 ;  /* 0x0000000000027941 */ /* 0x000fea0003800200 */
.L_x_50:
        /* <DEDUP_REMOVED lines=15> */
.L_x_53:
[----:B------:R-:W-:Y:S05]  /*1920*/  BSYNC.RECONVERGENT B2 ;  /* 0x0000000000027941 */ /* 0x000fea0003800200 */
.L_x_52:
        /* <DEDUP_REMOVED lines=16> */
.L_x_55:
[----:B------:R-:W-:Y:S05]  /*1a30*/  BSYNC.RECONVERGENT B2 ;  /* 0x0000000000027941 */ /* 0x000fea0003800200 */
.L_x_54:
[----:B------:R0:W-:Y:S01]  /*1a40*/  STG.E desc[UR6][R4.64+0x1c], R9 ;  /* 0x00001c0904007986 */ /* 0x0001e2000c101906 */
[----:B------:R-:W-:-:S07]  /*1a50*/  IADD3 R7, PT, PT, R7, 0x8, RZ ;  /* 0x0000000807077810 */ /* 0x000fce0007ffe0ff */
.L_x_39:
[----:B------:R-:W-:-:S13]  /*1a60*/  ISETP.NE.AND P0, PT, RZ, UR4, PT ;  /* 0x00000004ff007c0c */ /* 0x000fda000bf05270 */
[----:B------:R-:W-:Y:S05]  /*1a70*/  @!P0 EXIT ;  /* 0x000000000000894d */ /* 0x000fea0003800000 */
[----:B------:R-:W3:Y:S01]  /*1a80*/  LDCU UR5, c[0x0][0x390] ;  /* 0x00007200ff0577ac */ /* 0x000ee20008000800 */
[----:B------:R-:W-:Y:S02]  /*1a90*/  UISETP.GE.U32.AND UP0, UPT, UR4, 0x4, UPT ;  /* 0x000000040400788c */ /* 0x000fe4000bf06070 */
[----:B---3--:R-:W-:-:S07]  /*1aa0*/  ULOP3.LUT UR5, UR5, 0x3, URZ, 0xc0, !UPT ;  /* 0x0000000305057892 */ /* 0x008fce000f8ec0ff */
[----:B------:R-:W-:Y:S05]  /*1ab0*/  BRA.U !UP0, `(.L_x_56) ;  /* 0x0000000508187547 */ /* 0x000fea000b800000 */
[----:B01----:R-:W0:Y:S01]  /*1ac0*/  LDC.64 R4, c[0x0][0x380] ;  /* 0x0000e000ff047b82 */ /* 0x003e220000000a00 */
        /* <DEDUP_REMOVED lines=16> */
.L_x_58:
[----:B------:R-:W-:Y:S05]  /*1bd0*/  BSYNC.RECONVERGENT B2 ;  /* 0x0000000000027941 */ /* 0x000fea0003800200 */
.L_x_57:
        /* <DEDUP_REMOVED lines=16> */
.L_x_60:
[----:B------:R-:W-:Y:S05]  /*1ce0*/  BSYNC.RECONVERGENT B2 ;  /* 0x0000000000027941 */ /* 0x000fea0003800200 */
.L_x_59:
        /* <DEDUP_REMOVED lines=15> */
.L_x_62:
[----:B------:R-:W-:Y:S05]  /*1de0*/  BSYNC.RECONVERGENT B2 ;  /* 0x0000000000027941 */ /* 0x000fea0003800200 */
.L_x_61:
        /* <DEDUP_REMOVED lines=16> */
.L_x_64:
[----:B------:R-:W-:Y:S05]  /*1ef0*/  BSYNC.RECONVERGENT B2 ;  /* 0x0000000000027941 */ /* 0x000fea0003800200 */
.L_x_63:
[----:B------:R3:W-:Y:S01]  /*1f00*/  STG.E desc[UR6][R4.64+0xc], R9 ;  /* 0x00000c0904007986 */ /* 0x0007e2000c101906 */
[----:B------:R-:W-:-:S07]  /*1f10*/  IADD3 R7, PT, PT, R7, 0x4, RZ ;  /* 0x0000000407077810 */ /* 0x000fce0007ffe0ff */
.L_x_56:
[----:B------:R-:W-:-:S13]  /*1f20*/  ISETP.NE.AND P0, PT, RZ, UR5, PT ;  /* 0x00000005ff007c0c */ /* 0x000fda000bf05270 */
[----:B------:R-:W-:Y:S05]  /*1f30*/  @!P0 EXIT ;  /* 0x000000000000894d */ /* 0x000fea0003800000 */
[----:B-1----:R-:W1:Y:S01]  /*1f40*/  LDC.64 R2, c[0x0][0x388] ;  /* 0x0000e200ff027b82 */ /* 0x002e620000000a00 */
[----:B------:R-:W-:-:S07]  /*1f50*/  UIADD3 UR4, UPT, UPT, -UR5, URZ, URZ ;  /* 0x000000ff05047290 */ /* 0x000fce000fffe1ff */
[----:B------:R-:W4:Y:S08]  /*1f60*/  LDC R8, c[0x0][0x398] ;  /* 0x0000e600ff087b82 */ /* 0x000f300000000800 */
[----:B0--3--:R-:W0:Y:S01]  /*1f70*/  LDC.64 R4, c[0x0][0x380] ;  /* 0x0000e000ff047b82 */ /* 0x009e220000000a00 */
[----:B-1----:R-:W-:-:S05]  /*1f80*/  IMAD R7, R3, R2, R7 ;  /* 0x0000000203077224 */ /* 0x002fca00078e0207 */
[----:B------:R-:W-:-:S07]  /*1f90*/  IADD3 R9, PT, PT, R6, R7, RZ ;  /* 0x0000000706097210 */ /* 0x000fce0007ffe0ff */
.L_x_67:
[----:B01----:R-:W-:-:S05]  /*1fa0*/  IMAD.WIDE R6, R9, 0x4, R4 ;  /* 0x0000000409067825 */ /* 0x003fca00078e0204 */
[----:B------:R-:W3:Y:S01]  /*1fb0*/  LDG.E R11, desc[UR6][R6.64] ;  /* 0x00000006060b7981 */ /* 0x000ee2000c1e1900 */
[----:B----4-:R-:W0:Y:S01]  /*1fc0*/  MUFU.RCP R3, R8 ;  /* 0x0000000800037308 */ /* 0x010e220000001000 */
[----:B------:R-:W-:Y:S01]  /*1fd0*/  UIADD3 UR4, UPT, UPT, UR4, 0x1, URZ ;  /* 0x0000000104047890 */ /* 0x000fe2000fffe0ff */
[----:B------:R-:W-:Y:S03]  /*1fe0*/  BSSY.RECONVERGENT B2, `(.L_x_65) ;  /* 0x000000c000027945 */ /* 0x000fe60003800200 */
[----:B------:R-:W-:Y:S01]  /*1ff0*/  UISETP.NE.AND UP0, UPT, UR4, URZ, UPT ;  /* 0x000000ff0400728c */ /* 0x000fe2000bf05270 */
[----:B0-----:R-:W-:-:S04]  /*2000*/  FFMA R2, R3, -R8, 1 ;  /* 0x3f80000003027423 */ /* 0x001fc80000000808 */
[----:B------:R-:W-:Y:S01]  /*2010*/  FFMA R2, R3, R2, R3 ;  /* 0x0000000203027223 */ /* 0x000fe20000000003 */
[----:B---3--:R-:W0:Y:S03]  /*2020*/  FCHK P0, R11, R8 ;  /* 0x000000080b007302 */ /* 0x008e260000000000 */
[----:B------:R-:W-:-:S04]  /*2030*/  FFMA R3, R2, R11, RZ ;  /* 0x0000000b02037223 */ /* 0x000fc800000000ff */
[----:B------:R-:W-:-:S04]  /*2040*/  FFMA R10, R3, -R8, R11 ;  /* 0x80000008030a7223 */ /* 0x000fc8000000000b */
[----:B------:R-:W-:Y:S01]  /*2050*/  FFMA R3, R2, R10, R3 ;  /* 0x0000000a02037223 */ /* 0x000fe20000000003 */
[----:B0-----:R-:W-:Y:S06]  /*2060*/  @!P0 BRA `(.L_x_66) ;  /* 0x00000000000c8947 */ /* 0x001fec0003800000 */
[----:B------:R-:W-:Y:S02]  /*2070*/  MOV R3, R11 ;  /* 0x0000000b00037202 */ /* 0x000fe40000000f00 */
[----:B------:R-:W-:-:S07]  /*2080*/  MOV R14, 0x20a0 ;  /* 0x000020a0000e7802 */ /* 0x000fce0000000f00 */
[----:B--2---:R-:W-:Y:S05]  /*2090*/  CALL.REL.NOINC `($__internal_0_$__cuda_sm3x_div_rn_noftz_f32_slowpath) ;  /* 0x0000000000147944 */ /* 0x004fea0003c00000 */
.L_x_66:
[----:B------:R-:W-:Y:S05]  /*20a0*/  BSYNC.RECONVERGENT B2 ;  /* 0x0000000000027941 */ /* 0x000fea0003800200 */
.L_x_65:
[----:B------:R1:W-:Y:S01]  /*20b0*/  STG.E desc[UR6][R6.64], R3 ;  /* 0x0000000306007986 */ /* 0x0003e2000c101906 */
[----:B------:R-:W-:Y:S01]  /*20c0*/  IADD3 R9, PT, PT, R9, 0x1, RZ ;  /* 0x0000000109097810 */ /* 0x000fe20007ffe0ff */
[----:B------:R-:W-:Y:S06]  /*20d0*/  BRA.U UP0, `(.L_x_67) ;  /* 0xfffffffd00b07547 */ /* 0x000fec000b83ffff */
[----:B------:R-:W-:Y:S05]  /*20e0*/  EXIT ;  /* 0x000000000000794d */ /* 0x000fea0003800000 */
        .weak           $__internal_0_$__cuda_sm3x_div_rn_noftz_f32_slowpath
        .type           $__internal_0_$__cuda_sm3x_div_rn_noftz_f32_slowpath,@function
        .size           $__internal_0_$__cuda_sm3x_div_rn_noftz_f32_slowpath,(.L_x_80 - $__internal_0_$__cuda_sm3x_div_rn_noftz_f32_slowpath)
$__internal_0_$__cuda_sm3x_div_rn_noftz_f32_slowpath:
[----:B------:R-:W-:Y:S01]  /*20f0*/  SHF.R.U32.HI R13, RZ, 0x17, R0 ;  /* 0x00000017ff0d7819 */ /* 0x000fe20000011600 */
[----:B------:R-:W-:Y:S01]  /*2100*/  BSSY.RECONVERGENT B0, `(.L_x_68) ;  /* 0x0000063000007945 */ /* 0x000fe20003800200 */
[----:B------:R-:W-:Y:S02]  /*2110*/  SHF.R.U32.HI R18, RZ, 0x17, R3 ;  /* 0x00000017ff127819 */ /* 0x000fe40000011603 */
[----:B------:R-:W-:Y:S02]  /*2120*/  LOP3.LUT R13, R13, 0xff, RZ, 0xc0, !PT ;  /* 0x000000ff0d0d7812 */ /* 0x000fe400078ec0ff */
[----:B------:R-:W-:Y:S02]  /*2130*/  LOP3.LUT R18, R18, 0xff, RZ, 0xc0, !PT ;  /* 0x000000ff12127812 */ /* 0x000fe400078ec0ff */
[----:B------:R-:W-:Y:S02]  /*2140*/  IADD3 R16, PT, PT, R13, -0x1, RZ ;  /* 0xffffffff0d107810 */ /* 0x000fe40007ffe0ff */
[----:B------:R-:W-:-:S02]  /*2150*/  IADD3 R17, PT, PT, R18, -0x1, RZ ;  /* 0xffffffff12117810 */ /* 0x000fc40007ffe0ff */
[----:B------:R-:W-:Y:S02]  /*2160*/  ISETP.GT.U32.AND P0, PT, R16, 0xfd, PT ;  /* 0x000000fd1000780c */ /* 0x000fe40003f04070 */
[----:B------:R-:W-:Y:S02]  /*2170*/  MOV R2, R0 ;  /* 0x0000000000027202 */ /* 0x000fe40000000f00 */
[----:B------:R-:W-:-:S13]  /*2180*/  ISETP.GT.U32.OR P0, PT, R17, 0xfd, P0 ;  /* 0x000000fd1100780c */ /* 0x000fda0000704470 */
[----:B------:R-:W-:Y:S01]  /*2190*/  @!P0 MOV R15, RZ ;  /* 0x000000ff000f8202 */ /* 0x000fe20000000f00 */
[----:B------:R-:W-:Y:S06]  /*21a0*/  @!P0 BRA `(.L_x_69) ;  /* 0x00000000005c8947 */ /* 0x000fec0003800000 */
[----:B------:R-:W-:Y:S02]  /*21b0*/  FSETP.GTU.FTZ.AND P0, PT, |R3|, +INF , PT ;  /* 0x7f8000000300780b */ /* 0x000fe40003f1c200 */
[----:B------:R-:W-:-:S04]  /*21c0*/  FSETP.GTU.FTZ.AND P1, PT, |R0|, +INF , PT ;  /* 0x7f8000000000780b */ /* 0x000fc80003f3c200 */
[----:B------:R-:W-:-:S13]  /*21d0*/  PLOP3.LUT P0, PT, P0, P1, PT, 0xf8, 0x8f ;  /* 0x00000000008f781c */ /* 0x000fda0000703f70 */
[----:B------:R-:W-:Y:S05]  /*21e0*/  @P0 BRA `(.L_x_70) ;  /* 0x00000004004c0947 */ /* 0x000fea0003800000 */
[----:B------:R-:W-:-:S13]  /*21f0*/  LOP3.LUT P0, RZ, R2, 0x7fffffff, R3, 0xc8, !PT ;  /* 0x7fffffff02ff7812 */ /* 0x000fda000780c803 */
[----:B------:R-:W-:Y:S05]  /*2200*/  @!P0 BRA `(.L_x_71) ;  /* 0x00000004003c8947 */ /* 0x000fea0003800000 */
[C---:B------:R-:W-:Y:S02]  /*2210*/  FSETP.NEU.FTZ.AND P3, PT, |R3|.reuse, +INF , PT ;  /* 0x7f8000000300780b */ /* 0x040fe40003f7d200 */
[----:B------:R-:W-:Y:S02]  /*2220*/  FSETP.NEU.FTZ.AND P1, PT, |R0|, +INF , PT ;  /* 0x7f8000000000780b */ /* 0x000fe40003f3d200 */
[----:B------:R-:W-:-:S11]  /*2230*/  FSETP.NEU.FTZ.AND P0, PT, |R3|, +INF , PT ;  /* 0x7f8000000300780b */ /* 0x000fd60003f1d200 */
[----:B------:R-:W-:Y:S05]  /*2240*/  @!P1 BRA !P3, `(.L_x_71) ;  /* 0x00000004002c9947 */ /* 0x000fea0005800000 */
[----:B------:R-:W-:-:S04]  /*2250*/  LOP3.LUT P3, RZ, R3, 0x7fffffff, RZ, 0xc0, !PT ;  /* 0x7fffffff03ff7812 */ /* 0x000fc8000786c0ff */
[----:B------:R-:W-:-:S13]  /*2260*/  PLOP3.LUT P1, PT, P1, P3, PT, 0x2f, 0xf2 ;  /* 0x0000000000f2781c */ /* 0x000fda0000f26577 */
[----:B------:R-:W-:Y:S05]  /*2270*/  @P1 BRA `(.L_x_72) ;  /* 0x0000000400181947 */ /* 0x000fea0003800000 */
[----:B------:R-:W-:-:S04]  /*2280*/  LOP3.LUT P1, RZ, R2, 0x7fffffff, RZ, 0xc0, !PT ;  /* 0x7fffffff02ff7812 */ /* 0x000fc8000782c0ff */
[----:B------:R-:W-:-:S13]  /*2290*/  PLOP3.LUT P0, PT, P0, P1, PT, 0x2f, 0xf2 ;  /* 0x0000000000f2781c */ /* 0x000fda0000702577 */
[----:B------:R-:W-:Y:S05]  /*22a0*/  @P0 BRA `(.L_x_73) ;  /* 0x0000000400000947 */ /* 0x000fea0003800000 */
[----:B------:R-:W-:Y:S02]  /*22b0*/  ISETP.GE.AND P0, PT, R17, RZ, PT ;  /* 0x000000ff1100720c */ /* 0x000fe40003f06270 */
[----:B------:R-:W-:-:S11]  /*22c0*/  ISETP.GE.AND P1, PT, R16, RZ, PT ;  /* 0x000000ff1000720c */ /* 0x000fd60003f26270 */
[----:B------:R-:W-:Y:S01]  /*22d0*/  @P0 MOV R15, RZ ;  /* 0x000000ff000f0202 */ /* 0x000fe20000000f00 */
[----:B------:R-:W-:Y:S01]  /*22e0*/  @!P0 FFMA R3, R3, 1.84467440737095516160e+19, RZ ;  /* 0x5f80000003038823 */ /* 0x000fe200000000ff */
[----:B------:R-:W-:Y:S01]  /*22f0*/  @!P0 MOV R15, 0xffffffc0 ;  /* 0xffffffc0000f8802 */ /* 0x000fe20000000f00 */
[----:B------:R-:W-:-:S03]  /*2300*/  @!P1 FFMA R2, R0, 1.84467440737095516160e+19, RZ ;  /* 0x5f80000000029823 */ /* 0x000fc600000000ff */
[----:B------:R-:W-:-:S07]  /*2310*/  @!P1 IADD3 R15, PT, PT, R15, 0x40, RZ ;  /* 0x000000400f0f9810 */ /* 0x000fce0007ffe0ff */
.L_x_69:
[----:B------:R-:W-:Y:S01]  /*2320*/  LEA R17, R13, 0xc0800000, 0x17 ;  /* 0xc08000000d117811 */ /* 0x000fe200078eb8ff */
[----:B------:R-:W-:Y:S01]  /*2330*/  BSSY.RECONVERGENT B1, `(.L_x_74) ;  /* 0x0000036000017945 */ /* 0x000fe20003800200 */
[----:B------:R-:W-:Y:S02]  /*2340*/  IADD3 R18, PT, PT, R18, -0x7f, RZ ;  /* 0xffffff8112127810 */ /* 0x000fe40007ffe0ff */
[----:B------:R-:W-:-:S03]  /*2350*/  IADD3 R19, PT, PT, -R17, R2, RZ ;  /* 0x0000000211137210 */ /* 0x000fc60007ffe1ff */
[C---:B------:R-:W-:Y:S01]  /*2360*/  IMAD R2, R18.reuse, -0x800000, R3 ;  /* 0xff80000012027824 */ /* 0x040fe200078e0203 */
[----:B------:R-:W0:Y:S01]  /*2370*/  MUFU.RCP R16, R19 ;  /* 0x0000001300107308 */ /* 0x000e220000001000 */
[----:B------:R-:W-:Y:S01]  /*2380*/  FADD.FTZ R17, -R19, -RZ ;  /* 0x800000ff13117221 */ /* 0x000fe20000010100 */
[----:B------:R-:W-:-:S04]  /*2390*/  IADD3 R18, PT, PT, R18, 0x7f, -R13 ;  /* 0x0000007f12127810 */ /* 0x000fc80007ffe80d */
[----:B------:R-:W-:Y:S01]  /*23a0*/  IADD3 R18, PT, PT, R18, R15, RZ ;  /* 0x0000000f12127210 */ /* 0x000fe20007ffe0ff */
[----:B0-----:R-:W-:-:S04]  /*23b0*/  FFMA R21, R16, R17, 1 ;  /* 0x3f80000010157423 */ /* 0x001fc80000000011 */
[----:B------:R-:W-:-:S04]  /*23c0*/  FFMA R16, R16, R21, R16 ;  /* 0x0000001510107223 */ /* 0x000fc80000000010 */
[----:B------:R-:W-:-:S04]  /*23d0*/  FFMA R3, R2, R16, RZ ;  /* 0x0000001002037223 */ /* 0x000fc800000000ff */
[----:B------:R-:W-:-:S04]  /*23e0*/  FFMA R20, R17, R3, R2 ;  /* 0x0000000311147223 */ /* 0x000fc80000000002 */
[----:B------:R-:W-:-:S04]  /*23f0*/  FFMA R3, R16, R20, R3 ;  /* 0x0000001410037223 */ /* 0x000fc80000000003 */
[----:B------:R-:W-:-:S04]  /*2400*/  FFMA R2, R17, R3, R2 ;  /* 0x0000000311027223 */ /* 0x000fc80000000002 */
[----:B------:R-:W-:-:S05]  /*2410*/  FFMA R17, R16, R2, R3 ;  /* 0x0000000210117223 */ /* 0x000fca0000000003 */
[----:B------:R-:W-:-:S04]  /*2420*/  SHF.R.U32.HI R13, RZ, 0x17, R17 ;  /* 0x00000017ff0d7819 */ /* 0x000fc80000011611 */
[----:B------:R-:W-:-:S04]  /*2430*/  LOP3.LUT R13, R13, 0xff, RZ, 0xc0, !PT ;  /* 0x000000ff0d0d7812 */ /* 0x000fc800078ec0ff */
[----:B------:R-:W-:-:S04]  /*2440*/  IADD3 R13, PT, PT, R13, R18, RZ ;  /* 0x000000120d0d7210 */ /* 0x000fc80007ffe0ff */
[----:B------:R-:W-:-:S04]  /*2450*/  IADD3 R15, PT, PT, R13, -0x1, RZ ;  /* 0xffffffff0d0f7810 */ /* 0x000fc80007ffe0ff */
[----:B------:R-:W-:-:S13]  /*2460*/  ISETP.GE.U32.AND P0, PT, R15, 0xfe, PT ;  /* 0x000000fe0f00780c */ /* 0x000fda0003f06070 */
[----:B------:R-:W-:Y:S05]  /*2470*/  @!P0 BRA `(.L_x_75) ;  /* 0x0000000000808947 */ /* 0x000fea0003800000 */
[----:B------:R-:W-:-:S13]  /*2480*/  ISETP.GT.AND P0, PT, R13, 0xfe, PT ;  /* 0x000000fe0d00780c */ /* 0x000fda0003f04270 */
[----:B------:R-:W-:Y:S05]  /*2490*/  @P0 BRA `(.L_x_76) ;  /* 0x00000000006c0947 */ /* 0x000fea0003800000 */
[----:B------:R-:W-:-:S13]  /*24a0*/  ISETP.GE.AND P0, PT, R13, 0x1, PT ;  /* 0x000000010d00780c */ /* 0x000fda0003f06270 */
[----:B------:R-:W-:Y:S05]  /*24b0*/  @P0 BRA `(.L_x_77) ;  /* 0x0000000000740947 */ /* 0x000fea0003800000 */
[----:B------:R-:W-:Y:S02]  /*24c0*/  ISETP.GE.AND P0, PT, R13, -0x18, PT ;  /* 0xffffffe80d00780c */ /* 0x000fe40003f06270 */
[----:B------:R-:W-:-:S11]  /*24d0*/  LOP3.LUT R17, R17, 0x80000000, RZ, 0xc0, !PT ;  /* 0x8000000011117812 */ /* 0x000fd600078ec0ff */
[----:B------:R-:W-:Y:S05]  /*24e0*/  @!P0 BRA `(.L_x_77) ;  /* 0x0000000000688947 */ /* 0x000fea0003800000 */
[CCC-:B------:R-:W-:Y:S01]  /*24f0*/  FFMA.RZ R18, R16.reuse, R2.reuse, R3.reuse ;  /* 0x0000000210127223 */ /* 0x1c0fe2000000c003 */
[CCC-:B------:R-:W-:Y:S01]  /*2500*/  FFMA.RP R15, R16.reuse, R2.reuse, R3.reuse ;  /* 0x00000002100f7223 */ /* 0x1c0fe20000008003 */
[----:B------:R-:W-:Y:S01]  /*2510*/  FFMA.RM R2, R16, R2, R3 ;  /* 0x0000000210027223 */ /* 0x000fe20000004003 */
[C---:B------:R-:W-:Y:S02]  /*2520*/  IADD3 R3, PT, PT, R13.reuse, 0x20, RZ ;  /* 0x000000200d037810 */ /* 0x040fe40007ffe0ff */
[----:B------:R-:W-:Y:S02]  /*2530*/  LOP3.LUT R18, R18, 0x7fffff, RZ, 0xc0, !PT ;  /* 0x007fffff12127812 */ /* 0x000fe400078ec0ff */
[C---:B------:R-:W-:Y:S02]  /*2540*/  ISETP.NE.AND P3, PT, R13.reuse, RZ, PT ;  /* 0x000000ff0d00720c */ /* 0x040fe40003f65270 */
[----:B------:R-:W-:Y:S02]  /*2550*/  LOP3.LUT R18, R18, 0x800000, RZ, 0xfc, !PT ;  /* 0x0080000012127812 */ /* 0x000fe400078efcff */
[----:B------:R-:W-:-:S02]  /*2560*/  ISETP.NE.AND P1, PT, R13, RZ, PT ;  /* 0x000000ff0d00720c */ /* 0x000fc40003f25270 */
[----:B------:R-:W-:Y:S02]  /*2570*/  IADD3 R13, PT, PT, -R13, RZ, RZ ;  /* 0x000000ff0d0d7210 */ /* 0x000fe40007ffe1ff */
[----:B------:R-:W-:Y:S02]  /*2580*/  SHF.L.U32 R3, R18, R3, RZ ;  /* 0x0000000312037219 */ /* 0x000fe400000006ff */
[----:B------:R-:W-:Y:S02]  /*2590*/  FSETP.NEU.FTZ.AND P0, PT, R15, R2, PT ;  /* 0x000000020f00720b */ /* 0x000fe40003f1d000 */
[----:B------:R-:W-:Y:S02]  /*25a0*/  SEL R13, R13, RZ, P3 ;  /* 0x000000ff0d0d7207 */ /* 0x000fe40001800000 */
[----:B------:R-:W-:Y:S02]  /*25b0*/  ISETP.NE.AND P1, PT, R3, RZ, P1 ;  /* 0x000000ff0300720c */ /* 0x000fe40000f25270 */
[----:B------:R-:W-:-:S02]  /*25c0*/  SHF.R.U32.HI R13, RZ, R13, R18 ;  /* 0x0000000dff0d7219 */ /* 0x000fc40000011612 */
[----:B------:R-:W-:Y:S02]  /*25d0*/  PLOP3.LUT P0, PT, P0, P1, PT, 0xf8, 0x8f ;  /* 0x00000000008f781c */ /* 0x000fe40000703f70 */
[----:B------:R-:W-:Y:S02]  /*25e0*/  SHF.R.U32.HI R3, RZ, 0x1, R13 ;  /* 0x00000001ff037819 */ /* 0x000fe4000001160d */
[----:B------:R-:W-:-:S04]  /*25f0*/  SEL R2, RZ, 0x1, !P0 ;  /* 0x00000001ff027807 */ /* 0x000fc80004000000 */
[----:B------:R-:W-:-:S04]  /*2600*/  LOP3.LUT R2, R2, 0x1, R3, 0xf8, !PT ;  /* 0x0000000102027812 */ /* 0x000fc800078ef803 */
[----:B------:R-:W-:-:S04]  /*2610*/  LOP3.LUT R2, R2, R13, RZ, 0xc0, !PT ;  /* 0x0000000d02027212 */ /* 0x000fc800078ec0ff */
[----:B------:R-:W-:-:S04]  /*2620*/  IADD3 R2, PT, PT, R3, R2, RZ ;  /* 0x0000000203027210 */ /* 0x000fc80007ffe0ff */
[----:B------:R-:W-:Y:S01]  /*2630*/  LOP3.LUT R17, R2, R17, RZ, 0xfc, !PT ;  /* 0x0000001102117212 */ /* 0x000fe200078efcff */
[----:B------:R-:W-:Y:S06]  /*2640*/  BRA `(.L_x_77) ;  /* 0x0000000000107947 */ /* 0x000fec0003800000 */
.L_x_76:
[----:B------:R-:W-:-:S04]  /*2650*/  LOP3.LUT R17, R17, 0x80000000, RZ, 0xc0, !PT ;  /* 0x8000000011117812 */ /* 0x000fc800078ec0ff */
[----:B------:R-:W-:Y:S01]  /*2660*/  LOP3.LUT R17, R17, 0x7f800000, RZ, 0xfc, !PT ;  /* 0x7f80000011117812 */ /* 0x000fe200078efcff */
[----:B------:R-:W-:Y:S06]  /*2670*/  BRA `(.L_x_77) ;  /* 0x0000000000047947 */ /* 0x000fec0003800000 */
.L_x_75:
[----:B------:R-:W-:-:S07]  /*2680*/  LEA R17, R18, R17, 0x17 ;  /* 0x0000001112117211 */ /* 0x000fce00078eb8ff */
.L_x_77:
[----:B------:R-:W-:Y:S05]  /*2690*/  BSYNC.RECONVERGENT B1 ;  /* 0x0000000000017941 */ /* 0x000fea0003800200 */
.L_x_74:
[----:B------:R-:W-:Y:S05]  /*26a0*/  BRA `(.L_x_78) ;  /* 0x0000000000207947 */ /* 0x000fea0003800000 */
.L_x_73:
[----:B------:R-:W-:-:S04]  /*26b0*/  LOP3.LUT R3, R2, 0x80000000, R3, 0x48, !PT ;  /* 0x8000000002037812 */ /* 0x000fc800078e4803 */
[----:B------:R-:W-:Y:S01]  /*26c0*/  LOP3.LUT R17, R3, 0x7f800000, RZ, 0xfc, !PT ;  /* 0x7f80000003117812 */ /* 0x000fe200078efcff */
[----:B------:R-:W-:Y:S06]  /*26d0*/  BRA `(.L_x_78) ;  /* 0x0000000000147947 */ /* 0x000fec0003800000 */
.L_x_72:
[----:B------:R-:W-:Y:S01]  /*26e0*/  LOP3.LUT R17, R2, 0x80000000, R3, 0x48, !PT ;  /* 0x8000000002117812 */ /* 0x000fe200078e4803 */
[----:B------:R-:W-:Y:S06]  /*26f0*/  BRA `(.L_x_78) ;  /* 0x00000000000c7947 */ /* 0x000fec0003800000 */
.L_x_71:
[----:B------:R-:W0:Y:S01]  /*2700*/  MUFU.RSQ R17, -QNAN ;  /* 0xffc0000000117908 */ /* 0x000e220000001400 */
[----:B------:R-:W-:Y:S05]  /*2710*/  BRA `(.L_x_78) ;  /* 0x0000000000047947 */ /* 0x000fea0003800000 */
.L_x_70:
[----:B------:R-:W-:-:S07]  /*2720*/  FADD.FTZ R17, R3, R0 ;  /* 0x0000000003117221 */ /* 0x000fce0000010000 */
.L_x_78:
[----:B------:R-:W-:Y:S05]  /*2730*/  BSYNC.RECONVERGENT B0 ;  /* 0x0000000000007941 */ /* 0x000fea0003800200 */
.L_x_68:
[----:B------:R-:W-:Y:S01]  /*2740*/  HFMA2 R15, -RZ, RZ, 0, 0 ;  /* 0x00000000ff0f7431 */ /* 0x000fe200000001ff */
[----:B0-----:R-:W-:-:S03]  /*2750*/  MOV R3, R17 ;  /* 0x0000001100037202 */ /* 0x001fc60000000f00 */
[----:B------:R-:W-:Y:S05]  /*2760*/  RET.REL.NODEC R14 `(_Z12divideRowGPUPfiiiif) ;  /* 0xffffffd80e247950 */ /* 0x000fea0003c3ffff */
.L_x_79:
        /* <DEDUP_REMOVED lines=9> */
.L_x_80:


//--------------------- .nv.shared.reserved.0     --------------------------
	.section	.nv.shared.reserved.0,"aw",@nobits
	.weak		__nv_reservedSMEM_offset_0_alias
	.size		__nv_reservedSMEM_offset_0_alias, 0, 64
	.other		__nv_reservedSMEM_offset_0_alias,@"STO_CUDA_RESERVED_SHARED STV_DEFAULT"
__nv_reservedSMEM_offset_0_alias:
	.zero		0
	.zero		64


//--------------------- .nv.constant0._Z10doGaussGPUPfiiiii --------------------------
	.section	.nv.constant0._Z10doGaussGPUPfiiiii,"a",@progbits
	.sectionflags	@""
	.align	4
.nv.constant0._Z10doGaussGPUPfiiiii:
	.zero		924


//--------------------- .nv.constant0._Z12divideRowGPUPfiiiif --------------------------
	.section	.nv.constant0._Z12divideRowGPUPfiiiif,"a",@progbits
	.sectionflags	@""
	.align	4
.nv.constant0._Z12divideRowGPUPfiiiif:
	.zero		924


//--------------------- SYMBOLS --------------------------

	.type		.nv.reservedSmem.offset0,@object
	.size		.nv.reservedSmem.offset0,0x4
